	.target	sm_100a

	.elftype	@"ET_EXEC"


//--------------------- .note.nv.tkinfo           --------------------------
	.section	.note.nv.tkinfo,"",@"SHT_NOTE"
	.sectionflags	@"SHF_NOTE_NV_TKINFO"
	.tkinfo
        /*0018*/ 	.word	0x00000002
        /*0030*/ 	.string	""
        /*0030*/ 	.string	"ptxas"
        /*0030*/ 	.string	"Cuda compilation tools, release 13.0, V13.0.88"
        /*0030*/ 	.string	"Build cuda_13.0.r13.0/compiler.36424714_0"
        /*0030*/ 	.string	"-arch sm_100a -m 64 "



//--------------------- .note.nv.cuinfo           --------------------------
	.section	.note.nv.cuinfo,"",@"SHT_NOTE"
	.sectionflags	@"SHF_NOTE_NV_CUINFO"
        /*0018*/ 	.short	0x0002
        /*001a*/ 	.short	0x0064
        /*001c*/ 	.short	0x0082
	.zero		2


//--------------------- .nv.info                  --------------------------
	.section	.nv.info,"",@"SHT_CUDA_INFO"
	.align	4


	//----- nvinfo : EIATTR_REGCOUNT
	.align		4
        /*0000*/ 	.byte	0x04, 0x2f
        /*0002*/ 	.short	(.L_20 - .L_19)
	.align		4
.L_19:
        /*0004*/ 	.word	index@(_ZN7cutlass13device_kernelINS_4gemm6kernel13GemmUniversalIN4cute5tupleIJiiiiEEENS1_10collective13CollectiveMmaINS1_35MainloopSm100TmaUmmaWarpSpecializedILi5ELi2ELi4ENS5_IJNS4_1CILi1EEESB_SB_EEEEENS5_IJNSA_ILi64EEENSA_ILi256EEENSA_ILi128EEEEEENS_12float_e5m2_tENS5_IJlSB_lEEESI_SJ_NS4_8TiledMMAINS4_8MMA_AtomIJNS4_10MMA_TraitsINS4_19SM100_MMA_F8F6F4_SSEJSI_SI_fSE_SF_NS4_17integral_constantINS4_4UMMA5MajorELSQ_0EEESR_NSO_INSP_7ScaleInELSS_0EEEST_EEEEEENS4_6LayoutISC_NS5_IJNSA_ILi0EEESX_SX_EEEEENS5_IJNS4_10UnderscoreES10_S10_EEEEENS4_13SM90_TMA_LOADENS4_14ComposedLayoutINS4_7SwizzleILi3ELi4ELi3EEENS4_18smem_ptr_flag_bitsILi8EEENSW_INS5_IJNSA_ILi8EEESG_EEENS5_IJSG_SB_EEEEEEEvNS4_8identityES13_S1D_vS1E_EENS_8epilogue10collective18CollectiveEpilogueINS1G_23Sm100TmaWarpSpecializedILi4ELi2ELi32ELb0ELb0EEEJSH_NS5_IJNSW_ISE_SB_EES1L_EEESI_SJ_SI_SJ_NS1G_6fusion15FusionCallbacksIS1K_NS1N_17LinearCombinationISI_fSI_fLNS_15FloatRoundStyleE2EEESH_S1M_JEEENS4_5SM1004TMEM4LOAD26SM100_TMEM_LOAD_16dp32b32xES13_NS14_INS15_ILi2ELi4ELi3EEES18_NSW_INS5_IJS19_SE_EEENS5_IJSE_SB_EEEEEEENS4_39AutoVectorizingCopyWithAssumedAlignmentILi128EEENS4_14SM90_TMA_STOREES21_S23_S23_EEEvvEEEEvNT_6ParamsE)
        /*0008*/ 	.word	0x00000079


	//----- nvinfo : EIATTR_FRAME_SIZE
	.align		4
.L_20:
        /*000c*/ 	.byte	0x04, 0x11
        /*000e*/ 	.short	(.L_22 - .L_21)
	.align		4
.L_21:
        /*0010*/ 	.word	index@($__internal_2_$__cuda_sm10x_tcgen05_guardrail_trap_unallocated_columns_being_dealloced)
        /*0014*/ 	.word	0x00000000


	//----- nvinfo : EIATTR_FRAME_SIZE
	.align		4
.L_22:
        /*0018*/ 	.byte	0x04, 0x11
        /*001a*/ 	.short	(.L_24 - .L_23)
	.align		4
.L_23:
        /*001c*/ 	.word	index@($__internal_1_$__cuda_sm10x_tcgen05_guardrail_trap_phase_invalid_during_alloc)
        /*0020*/ 	.word	0x00000000


	//----- nvinfo : EIATTR_FRAME_SIZE
	.align		4
.L_24:
        /*0024*/ 	.byte	0x04, 0x11
        /*0026*/ 	.short	(.L_26 - .L_25)
	.align		4
.L_25:
        /*0028*/ 	.word	index@($__internal_0_$__cuda_sm10x_tcgen05_guardrail_trap_col_being_dealloced_not_returned_by_alloc)
        /*002c*/ 	.word	0x00000000


	//----- nvinfo : EIATTR_FRAME_SIZE
	.align		4
.L_26:
        /*0030*/ 	.byte	0x04, 0x11
        /*0032*/ 	.short	(.L_28 - .L_27)
	.align		4
.L_27:
        /*0034*/ 	.word	index@(_ZN7cutlass13device_kernelINS_4gemm6kernel13GemmUniversalIN4cute5tupleIJiiiiEEENS1_10collective13CollectiveMmaINS1_35MainloopSm100TmaUmmaWarpSpecializedILi5ELi2ELi4ENS5_IJNS4_1CILi1EEESB_SB_EEEEENS5_IJNSA_ILi64EEENSA_ILi256EEENSA_ILi128EEEEEENS_12float_e5m2_tENS5_IJlSB_lEEESI_SJ_NS4_8TiledMMAINS4_8MMA_AtomIJNS4_10MMA_TraitsINS4_19SM100_MMA_F8F6F4_SSEJSI_SI_fSE_SF_NS4_17integral_constantINS4_4UMMA5MajorELSQ_0EEESR_NSO_INSP_7ScaleInELSS_0EEEST_EEEEEENS4_6LayoutISC_NS5_IJNSA_ILi0EEESX_SX_EEEEENS5_IJNS4_10UnderscoreES10_S10_EEEEENS4_13SM90_TMA_LOADENS4_14ComposedLayoutINS4_7SwizzleILi3ELi4ELi3EEENS4_18smem_ptr_flag_bitsILi8EEENSW_INS5_IJNSA_ILi8EEESG_EEENS5_IJSG_SB_EEEEEEEvNS4_8identityES13_S1D_vS1E_EENS_8epilogue10collective18CollectiveEpilogueINS1G_23Sm100TmaWarpSpecializedILi4ELi2ELi32ELb0ELb0EEEJSH_NS5_IJNSW_ISE_SB_EES1L_EEESI_SJ_SI_SJ_NS1G_6fusion15FusionCallbacksIS1K_NS1N_17LinearCombinationISI_fSI_fLNS_15FloatRoundStyleE2EEESH_S1M_JEEENS4_5SM1004TMEM4LOAD26SM100_TMEM_LOAD_16dp32b32xES13_NS14_INS15_ILi2ELi4ELi3EEES18_NSW_INS5_IJS19_SE_EEENS5_IJSE_SB_EEEEEEENS4_39AutoVectorizingCopyWithAssumedAlignmentILi128EEENS4_14SM90_TMA_STOREES21_S23_S23_EEEvvEEEEvNT_6ParamsE)
        /*0038*/ 	.word	0x00000000


	//----- nvinfo : EIATTR_MIN_STACK_SIZE
	.align		4
.L_28:
        /*003c*/ 	.byte	0x04, 0x12
        /*003e*/ 	.short	(.L_30 - .L_29)
	.align		4
.L_29:
        /*0040*/ 	.word	index@(_ZN7cutlass13device_kernelINS_4gemm6kernel13GemmUniversalIN4cute5tupleIJiiiiEEENS1_10collective13CollectiveMmaINS1_35MainloopSm100TmaUmmaWarpSpecializedILi5ELi2ELi4ENS5_IJNS4_1CILi1EEESB_SB_EEEEENS5_IJNSA_ILi64EEENSA_ILi256EEENSA_ILi128EEEEEENS_12float_e5m2_tENS5_IJlSB_lEEESI_SJ_NS4_8TiledMMAINS4_8MMA_AtomIJNS4_10MMA_TraitsINS4_19SM100_MMA_F8F6F4_SSEJSI_SI_fSE_SF_NS4_17integral_constantINS4_4UMMA5MajorELSQ_0EEESR_NSO_INSP_7ScaleInELSS_0EEEST_EEEEEENS4_6LayoutISC_NS5_IJNSA_ILi0EEESX_SX_EEEEENS5_IJNS4_10UnderscoreES10_S10_EEEEENS4_13SM90_TMA_LOADENS4_14ComposedLayoutINS4_7SwizzleILi3ELi4ELi3EEENS4_18smem_ptr_flag_bitsILi8EEENSW_INS5_IJNSA_ILi8EEESG_EEENS5_IJSG_SB_EEEEEEEvNS4_8identityES13_S1D_vS1E_EENS_8epilogue10collective18CollectiveEpilogueINS1G_23Sm100TmaWarpSpecializedILi4ELi2ELi32ELb0ELb0EEEJSH_NS5_IJNSW_ISE_SB_EES1L_EEESI_SJ_SI_SJ_NS1G_6fusion15FusionCallbacksIS1K_NS1N_17LinearCombinationISI_fSI_fLNS_15FloatRoundStyleE2EEESH_S1M_JEEENS4_5SM1004TMEM4LOAD26SM100_TMEM_LOAD_16dp32b32xES13_NS14_INS15_ILi2ELi4ELi3EEES18_NSW_INS5_IJS19_SE_EEENS5_IJSE_SB_EEEEEEENS4_39AutoVectorizingCopyWithAssumedAlignmentILi128EEENS4_14SM90_TMA_STOREES21_S23_S23_EEEvvEEEEvNT_6ParamsE)
        /*0044*/ 	.word	0x00000000
.L_30:


//--------------------- .nv.compat                --------------------------
	.section	.nv.compat,"",@"SHT_CUDA_COMPAT_INFO"
	.align	4
        /*0000*/ 	.byte	0x02, 0x09, 0x01, 0x00, 0x02, 0x02, 0x02, 0x00, 0x02, 0x05, 0x05, 0x00, 0x03, 0x07, 0x01, 0x01
        /*0010*/ 	.byte	0x02, 0x03, 0x01, 0x00, 0x02, 0x06, 0x01, 0x00, 0x04, 0x0b, 0x08, 0x00, 0x09, 0x00, 0x00, 0x00
        /*0020*/ 	.byte	0x00, 0x00, 0x00, 0x00


//--------------------- .nv.info._ZN7cutlass13device_kernelINS_4gemm6kernel13GemmUniversalIN4cute5tupleIJiiiiEEENS1_10collective13CollectiveMmaINS1_35MainloopSm100TmaUmmaWarpSpecializedILi5ELi2ELi4ENS5_IJNS4_1CILi1EEESB_SB_EEEEENS5_IJNSA_ILi64EEENSA_ILi256EEENSA_ILi128EEEEEENS_12float_e5m2_tENS5_IJlSB_lEEESI_SJ_NS4_8TiledMMAINS4_8MMA_AtomIJNS4_10MMA_TraitsINS4_19SM100_MMA_F8F6F4_SSEJSI_SI_fSE_SF_NS4_17integral_constantINS4_4UMMA5MajorELSQ_0EEESR_NSO_INSP_7ScaleInELSS_0EEEST_EEEEEENS4_6LayoutISC_NS5_IJNSA_ILi0EEESX_SX_EEEEENS5_IJNS4_10UnderscoreES10_S10_EEEEENS4_13SM90_TMA_LOADENS4_14ComposedLayoutINS4_7SwizzleILi3ELi4ELi3EEENS4_18smem_ptr_flag_bitsILi8EEENSW_INS5_IJNSA_ILi8EEESG_EEENS5_IJSG_SB_EEEEEEEvNS4_8identityES13_S1D_vS1E_EENS_8epilogue10collective18CollectiveEpilogueINS1G_23Sm100TmaWarpSpecializedILi4ELi2ELi32ELb0ELb0EEEJSH_NS5_IJNSW_ISE_SB_EES1L_EEESI_SJ_SI_SJ_NS1G_6fusion15FusionCallbacksIS1K_NS1N_17LinearCombinationISI_fSI_fLNS_15FloatRoundStyleE2EEESH_S1M_JEEENS4_5SM1004TMEM4LOAD26SM100_TMEM_LOAD_16dp32b32xES13_NS14_INS15_ILi2ELi4ELi3EEES18_NSW_INS5_IJS19_SE_EEENS5_IJSE_SB_EEEEEEENS4_39AutoVectorizingCopyWithAssumedAlignmentILi128EEENS4_14SM90_TMA_STOREES21_S23_S23_EEEvvEEEEvNT_6ParamsE --------------------------
	.section	.nv.info._ZN7cutlass13device_kernelINS_4gemm6kernel13GemmUniversalIN4cute5tupleIJiiiiEEENS1_10collective13CollectiveMmaINS1_35MainloopSm100TmaUmmaWarpSpecializedILi5ELi2ELi4ENS5_IJNS4_1CILi1EEESB_SB_EEEEENS5_IJNSA_ILi64EEENSA_ILi256EEENSA_ILi128EEEEEENS_12float_e5m2_tENS5_IJlSB_lEEESI_SJ_NS4_8TiledMMAINS4_8MMA_AtomIJNS4_10MMA_TraitsINS4_19SM100_MMA_F8F6F4_SSEJSI_SI_fSE_SF_NS4_17integral_constantINS4_4UMMA5MajorELSQ_0EEESR_NSO_INSP_7ScaleInELSS_0EEEST_EEEEEENS4_6LayoutISC_NS5_IJNSA_ILi0EEESX_SX_EEEEENS5_IJNS4_10UnderscoreES10_S10_EEEEENS4_13SM90_TMA_LOADENS4_14ComposedLayoutINS4_7SwizzleILi3ELi4ELi3EEENS4_18smem_ptr_flag_bitsILi8EEENSW_INS5_IJNSA_ILi8EEESG_EEENS5_IJSG_SB_EEEEEEEvNS4_8identityES13_S1D_vS1E_EENS_8epilogue10collective18CollectiveEpilogueINS1G_23Sm100TmaWarpSpecializedILi4ELi2ELi32ELb0ELb0EEEJSH_NS5_IJNSW_ISE_SB_EES1L_EEESI_SJ_SI_SJ_NS1G_6fusion15FusionCallbacksIS1K_NS1N_17LinearCombinationISI_fSI_fLNS_15FloatRoundStyleE2EEESH_S1M_JEEENS4_5SM1004TMEM4LOAD26SM100_TMEM_LOAD_16dp32b32xES13_NS14_INS15_ILi2ELi4ELi3EEES18_NSW_INS5_IJS19_SE_EEENS5_IJSE_SB_EEEEEEENS4_39AutoVectorizingCopyWithAssumedAlignmentILi128EEENS4_14SM90_TMA_STOREES21_S23_S23_EEEvvEEEEvNT_6ParamsE,"",@"SHT_CUDA_INFO"
	.sectionflags	@""
	.align	4


	//----- nvinfo : EIATTR_CUDA_API_VERSION
	.align		4
        /*0000*/ 	.byte	0x04, 0x37
        /*0002*/ 	.short	(.L_32 - .L_31)
.L_31:
        /*0004*/ 	.word	0x00000082


	//----- nvinfo : EIATTR_KPARAM_INFO
	.align		4
.L_32:
        /*0008*/ 	.byte	0x04, 0x17
        /*000a*/ 	.short	(.L_34 - .L_33)
.L_33:
        /*000c*/ 	.word	0x00000000
        /*0010*/ 	.short	0x0000
        /*0012*/ 	.short	0x0000
        /*0014*/ 	.byte	0x00, 0xf0, 0x01, 0x20


	//----- nvinfo : EIATTR_AT_ENTRY_FRAGMENTS
	.align		4
.L_34:
        /*0018*/ 	.byte	0x04, 0x4f
        /*001a*/ 	.short	(.L_36 - .L_35)


	//   ....[0]....
.L_35:
        /*001c*/ 	.word	0x00000006


	//----- nvinfo : EIATTR_RESERVED_SMEM_USED
	.align		4
.L_36:
        /*0020*/ 	.byte	0x01, 0x41
	.zero		2


	//----- nvinfo : EIATTR_SPARSE_MMA_MASK
	.align		4
        /*0024*/ 	.byte	0x03, 0x50
        /*0026*/ 	.short	0x0000


	//----- nvinfo : EIATTR_TCGEN05_1CTA_USED
	.align		4
        /*0028*/ 	.byte	0x01, 0x51
	.zero		2


	//----- nvinfo : EIATTR_MAXREG_COUNT
	.align		4
        /*002c*/ 	.byte	0x03, 0x1b
        /*002e*/ 	.short	0x00ff


	//----- nvinfo : EIATTR_NUM_BARRIERS
	.align		4
        /*0030*/ 	.byte	0x02, 0x4c
        /*0032*/ 	.byte	0x07
	.zero		1


	//----- nvinfo : EIATTR_EXTERNS
	.align		4
        /*0034*/ 	.byte	0x04, 0x0f
        /*0036*/ 	.short	(.L_38 - .L_37)


	//   ....[0]....
	.align		4
.L_37:
        /*0038*/ 	.word	index@(__assertfail)


	//----- nvinfo : EIATTR_MERCURY_ISA_VERSION
	.align		4
.L_38:
        /*003c*/ 	.byte	0x03, 0x5f
        /*003e*/ 	.short	0x0101


	//----- nvinfo : EIATTR_INT_WARP_WIDE_INSTR_OFFSETS
	.align		4
        /*0040*/ 	.byte	0x04, 0x31
        /*0042*/ 	.short	(.L_40 - .L_39)


	//   ....[0]....
.L_39:
        /*0044*/ 	.word	0x00001e00


	//   ....[1]....
        /*0048*/ 	.word	0x00003930


	//   ....[2]....
        /*004c*/ 	.word	0x00003960


	//   ....[3]....
        /*0050*/ 	.word	0x000039b0


	//   ....[4]....
        /*0054*/ 	.word	0x000042d0


	//   ....[5]....
        /*0058*/ 	.word	0x00004330


	//   ....[6]....
        /*005c*/ 	.word	0x00004410


	//   ....[7]....
        /*0060*/ 	.word	0x00004480


	//   ....[8]....
        /*0064*/ 	.word	0x00004590


	//   ....[9]....
        /*0068*/ 	.word	0x00004620


	//   ....[10]....
        /*006c*/ 	.word	0x000047f0


	//   ....[11]....
        /*0070*/ 	.word	0x00004950


	//----- nvinfo : EIATTR_COOP_GROUP_MASK_REGIDS
	.align		4
.L_40:
        /*0074*/ 	.byte	0x04, 0x29
        /*0076*/ 	.short	(.L_42 - .L_41)


	//   ....[0]....
.L_41:
        /*0078*/ 	.word	0xffffffff


	//   ....[1]....
        /*007c*/ 	.word	0xffffffff


	//   ....[2]....
        /*0080*/ 	.word	0xffffffff


	//   ....[3]....
        /*0084*/ 	.word	0xffffffff


	//   ....[4]....
        /*0088*/ 	.word	0xffffffff


	//   ....[5]....
        /*008c*/ 	.word	0xffffffff


	//   ....[6]....
        /*0090*/ 	.word	0xffffffff


	//   ....[7]....
        /*0094*/ 	.word	0xffffffff


	//   ....[8]....
        /*0098*/ 	.word	0xffffffff


	//   ....[9]....
        /*009c*/ 	.word	0xffffffff


	//   ....[10]....
        /*00a0*/ 	.word	0xffffffff


	//   ....[11]....
        /*00a4*/ 	.word	0xffffffff


	//   ....[12]....
        /*00a8*/ 	.word	0xffffffff


	//----- nvinfo : EIATTR_COOP_GROUP_INSTR_OFFSETS
	.align		4
.L_42:
        /*00ac*/ 	.byte	0x04, 0x28
        /*00ae*/ 	.short	(.L_44 - .L_43)


	//   ....[0]....
.L_43:
        /*00b0*/ 	.word	0x00000090


	//   ....[1]....
        /*00b4*/ 	.word	0x000004d0


	//   ....[2]....
        /*00b8*/ 	.word	0x00000660


	//   ....[3]....
        /*00bc*/ 	.word	0x00000800


	//   ....[4]....
        /*00c0*/ 	.word	0x00000900


	//   ....[5]....
        /*00c4*/ 	.word	0x00000a70


	//   ....[6]....
        /*00c8*/ 	.word	0x00000c10


	//   ....[7]....
        /*00cc*/ 	.word	0x00001ce0


	//   ....[8]....
        /*00d0*/ 	.word	0x00002b50


	//   ....[9]....
        /*00d4*/ 	.word	0x00002d60


	//   ....[10]....
        /*00d8*/ 	.word	0x00002d90


	//   ....[11]....
        /*00dc*/ 	.word	0x00003820


	//   ....[12]....
        /*00e0*/ 	.word	0x00003a50


	//----- nvinfo : EIATTR_VRC_CTA_INIT_COUNT
	.align		4
.L_44:
        /*00e4*/ 	.byte	0x02, 0x4a
        /*00e6*/ 	.byte	0x80
	.zero		1


	//----- nvinfo : EIATTR_SYSCALL_OFFSETS
	.align		4
        /*00e8*/ 	.byte	0x04, 0x46
        /*00ea*/ 	.short	(.L_46 - .L_45)


	//   ....[0]....
.L_45:
        /*00ec*/ 	.word	0x000053d0


	//   ....[1]....
        /*00f0*/ 	.word	0x00005510


	//   ....[2]....
        /*00f4*/ 	.word	0x00005d10


	//   ....[3]....
        /*00f8*/ 	.word	0x00006ab0


	//   ....[4]....
        /*00fc*/ 	.word	0x00007810


	//   ....[5]....
        /*0100*/ 	.word	0x000085a0


	//----- nvinfo : EIATTR_MBARRIER_INSTR_OFFSETS
	.align		4
.L_46:
        /*0104*/ 	.byte	0x04, 0x39
        /*0106*/ 	.short	(.L_48 - .L_47)


	//   ....[0]....
.L_47:
        /*0108*/ 	.word	0x000005b0
        /*010c*/ 	.word	0x000000ff
        /*0110*/ 	.word	0x00000000
        /*0114*/ 	.short	0x0100
        /*0116*/ 	.byte	0x05
	.zero		1


	//   ....[1]....
        /*0118*/ 	.word	0x000005c0
        /*011c*/ 	.word	0x000000ff
        /*0120*/ 	.word	0x00000028
        /*0124*/ 	.short	0x0100
        /*0126*/ 	.byte	0x05
	.zero		1


	//   ....[2]....
        /*0128*/ 	.word	0x000005d0
        /*012c*/ 	.word	0x000000ff
        /*0130*/ 	.word	0x00000008
        /*0134*/ 	.short	0x0100
        /*0136*/ 	.byte	0x05
	.zero		1


	//   ....[3]....
        /*0138*/ 	.word	0x000005e0
        /*013c*/ 	.word	0x000000ff
        /*0140*/ 	.word	0x00000030
        /*0144*/ 	.short	0x0100
        /*0146*/ 	.byte	0x05
	.zero		1


	//   ....[4]....
        /*0148*/ 	.word	0x000005f0
        /*014c*/ 	.word	0x000000ff
        /*0150*/ 	.word	0x00000010
        /*0154*/ 	.short	0x0100
        /*0156*/ 	.byte	0x05
	.zero		1


	//   ....[5]....
        /*0158*/ 	.word	0x00000600
        /*015c*/ 	.word	0x000000ff
        /*0160*/ 	.word	0x00000038
        /*0164*/ 	.short	0x0100
        /*0166*/ 	.byte	0x05
	.zero		1


	//   ....[6]....
        /*0168*/ 	.word	0x00000610
        /*016c*/ 	.word	0x000000ff
        /*0170*/ 	.word	0x00000018
        /*0174*/ 	.short	0x0100
        /*0176*/ 	.byte	0x05
	.zero		1


	//   ....[7]....
        /*0178*/ 	.word	0x00000620
        /*017c*/ 	.word	0x000000ff
        /*0180*/ 	.word	0x00000040
        /*0184*/ 	.short	0x0100
        /*0186*/ 	.byte	0x05
	.zero		1


	//   ....[8]....
        /*0188*/ 	.word	0x00000630
        /*018c*/ 	.word	0x000000ff
        /*0190*/ 	.word	0x00000020
        /*0194*/ 	.short	0x0100
        /*0196*/ 	.byte	0x05
	.zero		1


	//   ....[9]....
        /*0198*/ 	.word	0x00000640
        /*019c*/ 	.word	0x000000ff
        /*01a0*/ 	.word	0x00000048
        /*01a4*/ 	.short	0x0100
        /*01a6*/ 	.byte	0x05
	.zero		1


	//   ....[10]....
        /*01a8*/ 	.word	0x00000770
        /*01ac*/ 	.word	0x000000ff
        /*01b0*/ 	.word	0x00000050
        /*01b4*/ 	.short	0x0100
        /*01b6*/ 	.byte	0x07
	.zero		1


	//   ....[11]....
        /*01b8*/ 	.word	0x00000780
        /*01bc*/ 	.word	0x000000ff
        /*01c0*/ 	.word	0x00000070
        /*01c4*/ 	.short	0x0100
        /*01c6*/ 	.byte	0x07
	.zero		1


	//   ....[12]....
        /*01c8*/ 	.word	0x00000790
        /*01cc*/ 	.word	0x000000ff
        /*01d0*/ 	.word	0x00000058
        /*01d4*/ 	.short	0x0100
        /*01d6*/ 	.byte	0x07
	.zero		1


	//   ....[13]....
        /*01d8*/ 	.word	0x000007a0
        /*01dc*/ 	.word	0x000000ff
        /*01e0*/ 	.word	0x00000078
        /*01e4*/ 	.short	0x0100
        /*01e6*/ 	.byte	0x07
	.zero		1


	//   ....[14]....
        /*01e8*/ 	.word	0x000007b0
        /*01ec*/ 	.word	0x000000ff
        /*01f0*/ 	.word	0x00000060
        /*01f4*/ 	.short	0x0100
        /*01f6*/ 	.byte	0x07
	.zero		1


	//   ....[15]....
        /*01f8*/ 	.word	0x000007c0
        /*01fc*/ 	.word	0x000000ff
        /*0200*/ 	.word	0x00000080
        /*0204*/ 	.short	0x0100
        /*0206*/ 	.byte	0x07
	.zero		1


	//   ....[16]....
        /*0208*/ 	.word	0x000007d0
        /*020c*/ 	.word	0x000000ff
        /*0210*/ 	.word	0x00000068
        /*0214*/ 	.short	0x0100
        /*0216*/ 	.byte	0x07
	.zero		1


	//   ....[17]....
        /*0218*/ 	.word	0x000007e0
        /*021c*/ 	.word	0x000000ff
        /*0220*/ 	.word	0x00000088
        /*0224*/ 	.short	0x0100
        /*0226*/ 	.byte	0x07
	.zero		1


	//   ....[18]....
        /*0228*/ 	.word	0x000008d0
        /*022c*/ 	.word	0x000000ff
        /*0230*/ 	.word	0x00000090
        /*0234*/ 	.short	0x0100
        /*0236*/ 	.byte	0x05
	.zero		1


	//   ....[19]....
        /*0238*/ 	.word	0x000008e0
        /*023c*/ 	.word	0x000000ff
        /*0240*/ 	.word	0x00000098
        /*0244*/ 	.short	0x0100
        /*0246*/ 	.byte	0x05
	.zero		1


	//   ....[20]....
        /*0248*/ 	.word	0x00000a20
        /*024c*/ 	.word	0x000000ff
        /*0250*/ 	.word	0x000000a0
        /*0254*/ 	.short	0x0100
        /*0256*/ 	.byte	0x05
	.zero		1


	//   ....[21]....
        /*0258*/ 	.word	0x00000a30
        /*025c*/ 	.word	0x000000ff
        /*0260*/ 	.word	0x000000b0
        /*0264*/ 	.short	0x0100
        /*0266*/ 	.byte	0x05
	.zero		1


	//   ....[22]....
        /*0268*/ 	.word	0x00000a40
        /*026c*/ 	.word	0x000000ff
        /*0270*/ 	.word	0x000000a8
        /*0274*/ 	.short	0x0100
        /*0276*/ 	.byte	0x05
	.zero		1


	//   ....[23]....
        /*0278*/ 	.word	0x00000a50
        /*027c*/ 	.word	0x000000ff
        /*0280*/ 	.word	0x000000b8
        /*0284*/ 	.short	0x0100
        /*0286*/ 	.byte	0x05
	.zero		1


	//   ....[24]....
        /*0288*/ 	.word	0x00000b80
        /*028c*/ 	.word	0x000000ff
        /*0290*/ 	.word	0x000000c0
        /*0294*/ 	.short	0x0100
        /*0296*/ 	.byte	0x07
	.zero		1


	//   ....[25]....
        /*0298*/ 	.word	0x00000b90
        /*029c*/ 	.word	0x000000ff
        /*02a0*/ 	.word	0x000000e0
        /*02a4*/ 	.short	0x0100
        /*02a6*/ 	.byte	0x07
	.zero		1


	//   ....[26]....
        /*02a8*/ 	.word	0x00000ba0
        /*02ac*/ 	.word	0x000000ff
        /*02b0*/ 	.word	0x000000c8
        /*02b4*/ 	.short	0x0100
        /*02b6*/ 	.byte	0x07
	.zero		1


	//   ....[27]....
        /*02b8*/ 	.word	0x00000bb0
        /*02bc*/ 	.word	0x000000ff
        /*02c0*/ 	.word	0x000000e8
        /*02c4*/ 	.short	0x0100
        /*02c6*/ 	.byte	0x07
	.zero		1


	//   ....[28]....
        /*02c8*/ 	.word	0x00000bc0
        /*02cc*/ 	.word	0x000000ff
        /*02d0*/ 	.word	0x000000d0
        /*02d4*/ 	.short	0x0100
        /*02d6*/ 	.byte	0x07
	.zero		1


	//   ....[29]....
        /*02d8*/ 	.word	0x00000bd0
        /*02dc*/ 	.word	0x000000ff
        /*02e0*/ 	.word	0x000000f0
        /*02e4*/ 	.short	0x0100
        /*02e6*/ 	.byte	0x07
	.zero		1


	//   ....[30]....
        /*02e8*/ 	.word	0x00000be0
        /*02ec*/ 	.word	0x000000ff
        /*02f0*/ 	.word	0x000000d8
        /*02f4*/ 	.short	0x0100
        /*02f6*/ 	.byte	0x07
	.zero		1


	//   ....[31]....
        /*02f8*/ 	.word	0x00000bf0
        /*02fc*/ 	.word	0x000000ff
        /*0300*/ 	.word	0x000000f8
        /*0304*/ 	.short	0x0100
        /*0306*/ 	.byte	0x07
	.zero		1


	//   ....[32]....
        /*0308*/ 	.word	0x00000ce0
        /*030c*/ 	.word	0x000000ff
        /*0310*/ 	.word	0x00000100
        /*0314*/ 	.short	0x0100
        /*0316*/ 	.byte	0x05
	.zero		1


	//   ....[33]....
        /*0318*/ 	.word	0x00000cf0
        /*031c*/ 	.word	0x000000ff
        /*0320*/ 	.word	0x00000110
        /*0324*/ 	.short	0x0100
        /*0326*/ 	.byte	0x05
	.zero		1


	//   ....[34]....
        /*0328*/ 	.word	0x00000d00
        /*032c*/ 	.word	0x000000ff
        /*0330*/ 	.word	0x00000108
        /*0334*/ 	.short	0x0100
        /*0336*/ 	.byte	0x05
	.zero		1


	//   ....[35]....
        /*0338*/ 	.word	0x00000d10
        /*033c*/ 	.word	0x000000ff
        /*0340*/ 	.word	0x00000118
        /*0344*/ 	.short	0x0100
        /*0346*/ 	.byte	0x05
	.zero		1


	//   ....[36]....
        /*0348*/ 	.word	0x000015e0
        /*034c*/ 	.word	0x00000002
        /*0350*/ 	.word	0x00000110
        /*0354*/ 	.short	0x010a
        /*0356*/ 	.byte	0xff
	.zero		1


	//   ....[37]....
        /*0358*/ 	.word	0x00001610
        /*035c*/ 	.word	0x00000002
        /*0360*/ 	.word	0x00000100
        /*0364*/ 	.short	0x0101
        /*0366*/ 	.byte	0xff
	.zero		1


	//   ....[38]....
        /*0368*/ 	.word	0x000016e0
        /*036c*/ 	.word	0x000000ff
        /*0370*/ 	.word	0x00000028
        /*0374*/ 	.short	0x010a
        /*0376*/ 	.byte	0x08
	.zero		1


	//   ....[39]....
        /*0378*/ 	.word	0x00001780
        /*037c*/ 	.word	0x000000ff
        /*0380*/ 	.word	0x00000028
        /*0384*/ 	.short	0x010a
        /*0386*/ 	.byte	0x21
	.zero		1


	//   ....[40]....
        /*0388*/ 	.word	0x000018d0
        /*038c*/ 	.word	0x000000ff
        /*0390*/ 	.word	0x00000028
        /*0394*/ 	.short	0x010a
        /*0396*/ 	.byte	0x08
	.zero		1


	//   ....[41]....
        /*0398*/ 	.word	0x000019e0
        /*039c*/ 	.word	0x000000ff
        /*03a0*/ 	.word	0x00000098
        /*03a4*/ 	.short	0x0101
        /*03a6*/ 	.byte	0x04
	.zero		1


	//   ....[42]....
        /*03a8*/ 	.word	0x00001a00
        /*03ac*/ 	.word	0x000000ff
        /*03b0*/ 	.word	0x00000028
        /*03b4*/ 	.short	0x010a
        /*03b6*/ 	.byte	0x08
	.zero		1


	//   ....[43]....
        /*03b8*/ 	.word	0x00001a80
        /*03bc*/ 	.word	0x000000ff
        /*03c0*/ 	.word	0x00000028
        /*03c4*/ 	.short	0x010a
        /*03c6*/ 	.byte	0x11
	.zero		1


	//   ....[44]....
        /*03c8*/ 	.word	0x00001bd0
        /*03cc*/ 	.word	0x000000ff
        /*03d0*/ 	.word	0x00000028
        /*03d4*/ 	.short	0x010a
        /*03d6*/ 	.byte	0x08
	.zero		1


	//   ....[45]....
        /*03d8*/ 	.word	0x00001d10
        /*03dc*/ 	.word	0x00000002
        /*03e0*/ 	.word	0x000000a0
        /*03e4*/ 	.short	0x010a
        /*03e6*/ 	.byte	0xff
	.zero		1


	//   ....[46]....
        /*03e8*/ 	.word	0x00001dd0
        /*03ec*/ 	.word	0x00000002
        /*03f0*/ 	.word	0x00000000
        /*03f4*/ 	.short	0x0101
        /*03f6*/ 	.byte	0xff
	.zero		1


	//   ....[47]....
        /*03f8*/ 	.word	0x00002330
        /*03fc*/ 	.word	0x000000ff
        /*0400*/ 	.word	0x00000000
        /*0404*/ 	.short	0x010a
        /*0406*/ 	.byte	0x05
	.zero		1


	//   ....[48]....
        /*0408*/ 	.word	0x000023c0
        /*040c*/ 	.word	0x000000ff
        /*0410*/ 	.word	0x00000000
        /*0414*/ 	.short	0x010a
        /*0416*/ 	.byte	0x05
	.zero		1


	//   ....[49]....
        /*0418*/ 	.word	0x00002450
        /*041c*/ 	.word	0x000000ff
        /*0420*/ 	.word	0x00000000
        /*0424*/ 	.short	0x010a
        /*0426*/ 	.byte	0x05
	.zero		1


	//   ....[50]....
        /*0428*/ 	.word	0x000024e0
        /*042c*/ 	.word	0x000000ff
        /*0430*/ 	.word	0x00000000
        /*0434*/ 	.short	0x010a
        /*0436*/ 	.byte	0x05
	.zero		1


	//   ....[51]....
        /*0438*/ 	.word	0x00002580
        /*043c*/ 	.word	0x00000000
        /*0440*/ 	.word	0x00000000
        /*0444*/ 	.short	0x010a
        /*0446*/ 	.byte	0xff
	.zero		1


	//   ....[52]....
        /*0448*/ 	.word	0x000026a0
        /*044c*/ 	.word	0x00000000
        /*0450*/ 	.word	0x00000100
        /*0454*/ 	.short	0x010a
        /*0456*/ 	.byte	0xff
	.zero		1


	//   ....[53]....
        /*0458*/ 	.word	0x00002710
        /*045c*/ 	.word	0x00000000
        /*0460*/ 	.word	0x00000000
        /*0464*/ 	.short	0x0101
        /*0466*/ 	.byte	0xff
	.zero		1


	//   ....[54]....
        /*0468*/ 	.word	0x00002730
        /*046c*/ 	.word	0x000000ff
        /*0470*/ 	.word	0x000000b0
        /*0474*/ 	.short	0x010a
        /*0476*/ 	.byte	0x05
	.zero		1


	//   ....[55]....
        /*0478*/ 	.word	0x00002850
        /*047c*/ 	.word	0x00000000
        /*0480*/ 	.word	0x000000a0
        /*0484*/ 	.short	0x010a
        /*0486*/ 	.byte	0xff
	.zero		1


	//   ....[56]....
        /*0488*/ 	.word	0x00002950
        /*048c*/ 	.word	0x00000000
        /*0490*/ 	.word	0x00000000
        /*0494*/ 	.short	0x0101
        /*0496*/ 	.byte	0xff
	.zero		1


	//   ....[57]....
        /*0498*/ 	.word	0x000029e0
        /*049c*/ 	.word	0x000000ff
        /*04a0*/ 	.word	0x000000b0
        /*04a4*/ 	.short	0x0106
        /*04a6*/ 	.byte	0x05
	.zero		1


	//   ....[58]....
        /*04a8*/ 	.word	0x00002a00
        /*04ac*/ 	.word	0x000000ff
        /*04b0*/ 	.word	0x000000b0
        /*04b4*/ 	.short	0x010a
        /*04b6*/ 	.byte	0x05
	.zero		1


	//   ....[59]....
        /*04b8*/ 	.word	0x00002a90
        /*04bc*/ 	.word	0x000000ff
        /*04c0*/ 	.word	0x000000b0
        /*04c4*/ 	.short	0x0106
        /*04c6*/ 	.byte	0x04
	.zero		1


	//   ....[60]....
        /*04c8*/ 	.word	0x00002ad0
        /*04cc*/ 	.word	0x00000000
        /*04d0*/ 	.word	0x000000b0
        /*04d4*/ 	.short	0x010a
        /*04d6*/ 	.byte	0xff
	.zero		1


	//   ....[61]....
        /*04d8*/ 	.word	0x00003010
        /*04dc*/ 	.word	0x00000000
        /*04e0*/ 	.word	0x000000a0
        /*04e4*/ 	.short	0x010a
        /*04e6*/ 	.byte	0xff
	.zero		1


	//   ....[62]....
        /*04e8*/ 	.word	0x00003110
        /*04ec*/ 	.word	0x00000003
        /*04f0*/ 	.word	0x00000000
        /*04f4*/ 	.short	0x0101
        /*04f6*/ 	.byte	0xff
	.zero		1


	//   ....[63]....
        /*04f8*/ 	.word	0x00003120
        /*04fc*/ 	.word	0x000000ff
        /*0500*/ 	.word	0x00000000
        /*0504*/ 	.short	0x010a
        /*0506*/ 	.byte	0x06
	.zero		1


	//   ....[64]....
        /*0508*/ 	.word	0x000031a0
        /*050c*/ 	.word	0x000000ff
        /*0510*/ 	.word	0x000000e0
        /*0514*/ 	.short	0x010a
        /*0516*/ 	.byte	0x07
	.zero		1


	//   ....[65]....
        /*0518*/ 	.word	0x00003280
        /*051c*/ 	.word	0x000000ff
        /*0520*/ 	.word	0x00000000
        /*0524*/ 	.short	0x010a
        /*0526*/ 	.byte	0x06
	.zero		1


	//   ....[66]....
        /*0528*/ 	.word	0x000033b0
        /*052c*/ 	.word	0x000000ff
        /*0530*/ 	.word	0x00000000
        /*0534*/ 	.short	0x010a
        /*0536*/ 	.byte	0x1a
	.zero		1


	//   ....[67]....
        /*0538*/ 	.word	0x00003650
        /*053c*/ 	.word	0x000000ff
        /*0540*/ 	.word	0x00000000
        /*0544*/ 	.short	0x010a
        /*0546*/ 	.byte	0x06
	.zero		1


	//   ....[68]....
        /*0548*/ 	.word	0x000036e0
        /*054c*/ 	.word	0x000000ff
        /*0550*/ 	.word	0x00000000
        /*0554*/ 	.short	0x010a
        /*0556*/ 	.byte	0x06
	.zero		1


	//   ....[69]....
        /*0558*/ 	.word	0x00003770
        /*055c*/ 	.word	0x000000ff
        /*0560*/ 	.word	0x00000000
        /*0564*/ 	.short	0x010a
        /*0566*/ 	.byte	0x06
	.zero		1


	//   ....[70]....
        /*0568*/ 	.word	0x00003800
        /*056c*/ 	.word	0x000000ff
        /*0570*/ 	.word	0x00000000
        /*0574*/ 	.short	0x010a
        /*0576*/ 	.byte	0x07
	.zero		1


	//   ....[71]....
        /*0578*/ 	.word	0x00003c80
        /*057c*/ 	.word	0x00000000
        /*0580*/ 	.word	0x000000a0
        /*0584*/ 	.short	0x010a
        /*0586*/ 	.byte	0xff
	.zero		1


	//   ....[72]....
        /*0588*/ 	.word	0x00003d40
        /*058c*/ 	.word	0x00000000
        /*0590*/ 	.word	0x00000000
        /*0594*/ 	.short	0x0101
        /*0596*/ 	.byte	0xff
	.zero		1


	//   ....[73]....
        /*0598*/ 	.word	0x00004060
        /*059c*/ 	.word	0x000000ff
        /*05a0*/ 	.word	0x00000098
        /*05a4*/ 	.short	0x010a
        /*05a6*/ 	.byte	0x07
	.zero		1


	//   ....[74]....
        /*05a8*/ 	.word	0x00004250
        /*05ac*/ 	.word	0x000000ff
        /*05b0*/ 	.word	0x00000070
        /*05b4*/ 	.short	0x010a
        /*05b6*/ 	.byte	0x07
	.zero		1


	//   ....[75]....
        /*05b8*/ 	.word	0x000043c0
        /*05bc*/ 	.word	0x000000ff
        /*05c0*/ 	.word	0x00000050
        /*05c4*/ 	.short	0x010b
        /*05c6*/ 	.byte	0x07
	.zero		1


	//   ....[76]....
        /*05c8*/ 	.word	0x000043d0
        /*05cc*/ 	.word	0x000000ff
        /*05d0*/ 	.word	0x00000000
        /*05d4*/ 	.short	0x0101
        /*05d6*/ 	.byte	0x08
	.zero		1


	//   ....[77]....
        /*05d8*/ 	.word	0x000043e0
        /*05dc*/ 	.word	0x000000ff
        /*05e0*/ 	.word	0x00000078
        /*05e4*/ 	.short	0x010a
        /*05e6*/ 	.byte	0x07
	.zero		1


	//   ....[78]....
        /*05e8*/ 	.word	0x00004530
        /*05ec*/ 	.word	0x000000ff
        /*05f0*/ 	.word	0x00000058
        /*05f4*/ 	.short	0x010b
        /*05f6*/ 	.byte	0x07
	.zero		1


	//   ....[79]....
        /*05f8*/ 	.word	0x00004540
        /*05fc*/ 	.word	0x000000ff
        /*0600*/ 	.word	0x00000000
        /*0604*/ 	.short	0x0101
        /*0606*/ 	.byte	0x08
	.zero		1


	//   ....[80]....
        /*0608*/ 	.word	0x00004550
        /*060c*/ 	.word	0x000000ff
        /*0610*/ 	.word	0x00000080
        /*0614*/ 	.short	0x010a
        /*0616*/ 	.byte	0x07
	.zero		1


	//   ....[81]....
        /*0618*/ 	.word	0x000046d0
        /*061c*/ 	.word	0x000000ff
        /*0620*/ 	.word	0x00000060
        /*0624*/ 	.short	0x010b
        /*0626*/ 	.byte	0x07
	.zero		1


	//   ....[82]....
        /*0628*/ 	.word	0x00004710
        /*062c*/ 	.word	0x000000ff
        /*0630*/ 	.word	0x00000000
        /*0634*/ 	.short	0x0101
        /*0636*/ 	.byte	0x08
	.zero		1


	//   ....[83]....
        /*0638*/ 	.word	0x00004750
        /*063c*/ 	.word	0x000000ff
        /*0640*/ 	.word	0x00000088
        /*0644*/ 	.short	0x010a
        /*0646*/ 	.byte	0x07
	.zero		1


	//   ....[84]....
        /*0648*/ 	.word	0x00004990
        /*064c*/ 	.word	0x000000ff
        /*0650*/ 	.word	0x00000068
        /*0654*/ 	.short	0x010b
        /*0656*/ 	.byte	0x07
	.zero		1


	//   ....[85]....
        /*0658*/ 	.word	0x000049b0
        /*065c*/ 	.word	0x000000ff
        /*0660*/ 	.word	0x00000000
        /*0664*/ 	.short	0x0101
        /*0666*/ 	.byte	0x0d
	.zero		1


	//   ....[86]....
        /*0668*/ 	.word	0x000049e0
        /*066c*/ 	.word	0x000000ff
        /*0670*/ 	.word	0x00000070
        /*0674*/ 	.short	0x010a
        /*0676*/ 	.byte	0x07
	.zero		1


	//   ....[87]....
        /*0678*/ 	.word	0x00004a00
        /*067c*/ 	.word	0x000000ff
        /*0680*/ 	.word	0x00000078
        /*0684*/ 	.short	0x010a
        /*0686*/ 	.byte	0x07
	.zero		1


	//   ....[88]....
        /*0688*/ 	.word	0x00004a20
        /*068c*/ 	.word	0x000000ff
        /*0690*/ 	.word	0x00000080
        /*0694*/ 	.short	0x010a
        /*0696*/ 	.byte	0x07
	.zero		1


	//   ....[89]....
        /*0698*/ 	.word	0x00004a60
        /*069c*/ 	.word	0x00000000
        /*06a0*/ 	.word	0x00000088
        /*06a4*/ 	.short	0x010a
        /*06a6*/ 	.byte	0xff
	.zero		1


	//   ....[90]....
        /*06a8*/ 	.word	0x00004da0
        /*06ac*/ 	.word	0x00000000
        /*06b0*/ 	.word	0x000000a0
        /*06b4*/ 	.short	0x010a
        /*06b6*/ 	.byte	0xff
	.zero		1


	//   ....[91]....
        /*06b8*/ 	.word	0x00004eb0
        /*06bc*/ 	.word	0x00000000
        /*06c0*/ 	.word	0x00000000
        /*06c4*/ 	.short	0x0101
        /*06c6*/ 	.byte	0xff
	.zero		1


	//   ....[92]....
        /*06c8*/ 	.word	0x000058d0
        /*06cc*/ 	.word	0x00000002
        /*06d0*/ 	.word	0x00000050
        /*06d4*/ 	.short	0x010a
        /*06d6*/ 	.byte	0xff
	.zero		1


	//   ....[93]....
        /*06d8*/ 	.word	0x00005910
        /*06dc*/ 	.word	0x00000071
        /*06e0*/ 	.word	0x000000c0
        /*06e4*/ 	.short	0x010a
        /*06e6*/ 	.byte	0xff
	.zero		1


	//   ....[94]....
        /*06e8*/ 	.word	0x00005a50
        /*06ec*/ 	.word	0x00000002
        /*06f0*/ 	.word	0x00000050
        /*06f4*/ 	.short	0x010a
        /*06f6*/ 	.byte	0xff
	.zero		1


	//   ....[95]....
        /*06f8*/ 	.word	0x00005b70
        /*06fc*/ 	.word	0x00000000
        /*0700*/ 	.word	0x00000000
        /*0704*/ 	.short	0x0101
        /*0706*/ 	.byte	0xff
	.zero		1


	//   ....[96]....
        /*0708*/ 	.word	0x00005bf0
        /*070c*/ 	.word	0x00000071
        /*0710*/ 	.word	0x000000c0
        /*0714*/ 	.short	0x010a
        /*0716*/ 	.byte	0xff
	.zero		1


	//   ....[97]....
        /*0718*/ 	.word	0x00006740
        /*071c*/ 	.word	0x00000000
        /*0720*/ 	.word	0x00000050
        /*0724*/ 	.short	0x010a
        /*0726*/ 	.byte	0xff
	.zero		1


	//   ....[98]....
        /*0728*/ 	.word	0x00006800
        /*072c*/ 	.word	0x00000000
        /*0730*/ 	.word	0x00000050
        /*0734*/ 	.short	0x010a
        /*0736*/ 	.byte	0xff
	.zero		1


	//   ....[99]....
        /*0738*/ 	.word	0x00006930
        /*073c*/ 	.word	0x00000000
        /*0740*/ 	.word	0x00000000
        /*0744*/ 	.short	0x0101
        /*0746*/ 	.byte	0xff
	.zero		1


	//   ....[100]....
        /*0748*/ 	.word	0x000074a0
        /*074c*/ 	.word	0x00000000
        /*0750*/ 	.word	0x00000050
        /*0754*/ 	.short	0x010a
        /*0756*/ 	.byte	0xff
	.zero		1


	//   ....[101]....
        /*0758*/ 	.word	0x00007560
        /*075c*/ 	.word	0x00000000
        /*0760*/ 	.word	0x00000050
        /*0764*/ 	.short	0x010a
        /*0766*/ 	.byte	0xff
	.zero		1


	//   ....[102]....
        /*0768*/ 	.word	0x00007690
        /*076c*/ 	.word	0x00000000
        /*0770*/ 	.word	0x00000000
        /*0774*/ 	.short	0x0101
        /*0776*/ 	.byte	0xff
	.zero		1


	//   ....[103]....
        /*0778*/ 	.word	0x00008230
        /*077c*/ 	.word	0x00000000
        /*0780*/ 	.word	0x00000050
        /*0784*/ 	.short	0x010a
        /*0786*/ 	.byte	0xff
	.zero		1


	//   ....[104]....
        /*0788*/ 	.word	0x000082f0
        /*078c*/ 	.word	0x00000000
        /*0790*/ 	.word	0x00000050
        /*0794*/ 	.short	0x010a
        /*0796*/ 	.byte	0xff
	.zero		1


	//   ....[105]....
        /*0798*/ 	.word	0x00008420
        /*079c*/ 	.word	0x00000000
        /*07a0*/ 	.word	0x00000000
        /*07a4*/ 	.short	0x0101
        /*07a6*/ 	.byte	0xff
	.zero		1


	//   ....[106]....
        /*07a8*/ 	.word	0x00008860
        /*07ac*/ 	.word	0x000000ff
        /*07b0*/ 	.word	0x00000000
        /*07b4*/ 	.short	0x0101
        /*07b6*/ 	.byte	0x05
	.zero		1


	//   ....[107]....
        /*07b8*/ 	.word	0x000090a0
        /*07bc*/ 	.word	0x00000002
        /*07c0*/ 	.word	0x00000110
        /*07c4*/ 	.short	0x010a
        /*07c6*/ 	.byte	0xff
	.zero		1


	//   ....[108]....
        /*07c8*/ 	.word	0x00009100
        /*07cc*/ 	.word	0x00000002
        /*07d0*/ 	.word	0x00000028
        /*07d4*/ 	.short	0x010a
        /*07d6*/ 	.byte	0xff
	.zero		1


	//   ....[109]....
        /*07d8*/ 	.word	0x00009160
        /*07dc*/ 	.word	0x00000002
        /*07e0*/ 	.word	0x00000028
        /*07e4*/ 	.short	0x010a
        /*07e6*/ 	.byte	0xff
	.zero		1


	//   ....[110]....
        /*07e8*/ 	.word	0x000091b0
        /*07ec*/ 	.word	0x00000002
        /*07f0*/ 	.word	0x000000a0
        /*07f4*/ 	.short	0x010a
        /*07f6*/ 	.byte	0xff
	.zero		1


	//   ....[111]....
        /*07f8*/ 	.word	0x00009210
        /*07fc*/ 	.word	0x00000000
        /*0800*/ 	.word	0x00000000
        /*0804*/ 	.short	0x010a
        /*0806*/ 	.byte	0xff
	.zero		1


	//   ....[112]....
        /*0808*/ 	.word	0x00009270
        /*080c*/ 	.word	0x00000000
        /*0810*/ 	.word	0x00000000
        /*0814*/ 	.short	0x010a
        /*0816*/ 	.byte	0xff
	.zero		1


	//   ....[113]....
        /*0818*/ 	.word	0x000092d0
        /*081c*/ 	.word	0x00000000
        /*0820*/ 	.word	0x00000000
        /*0824*/ 	.short	0x010a
        /*0826*/ 	.byte	0xff
	.zero		1


	//   ....[114]....
        /*0828*/ 	.word	0x00009330
        /*082c*/ 	.word	0x00000000
        /*0830*/ 	.word	0x00000000
        /*0834*/ 	.short	0x010a
        /*0836*/ 	.byte	0xff
	.zero		1


	//   ....[115]....
        /*0838*/ 	.word	0x00009380
        /*083c*/ 	.word	0x00000000
        /*0840*/ 	.word	0x00000100
        /*0844*/ 	.short	0x010a
        /*0846*/ 	.byte	0xff
	.zero		1


	//   ....[116]....
        /*0848*/ 	.word	0x000093e0
        /*084c*/ 	.word	0x00000000
        /*0850*/ 	.word	0x000000b0
        /*0854*/ 	.short	0x010a
        /*0856*/ 	.byte	0xff
	.zero		1


	//   ....[117]....
        /*0858*/ 	.word	0x00009430
        /*085c*/ 	.word	0x00000000
        /*0860*/ 	.word	0x000000a0
        /*0864*/ 	.short	0x010a
        /*0866*/ 	.byte	0xff
	.zero		1


	//   ....[118]....
        /*0868*/ 	.word	0x00009490
        /*086c*/ 	.word	0x00000000
        /*0870*/ 	.word	0x000000b0
        /*0874*/ 	.short	0x010a
        /*0876*/ 	.byte	0xff
	.zero		1


	//   ....[119]....
        /*0878*/ 	.word	0x000094e0
        /*087c*/ 	.word	0x00000000
        /*0880*/ 	.word	0x000000a0
        /*0884*/ 	.short	0x010a
        /*0886*/ 	.byte	0xff
	.zero		1


	//   ....[120]....
        /*0888*/ 	.word	0x00009540
        /*088c*/ 	.word	0x00000002
        /*0890*/ 	.word	0x000000e0
        /*0894*/ 	.short	0x010a
        /*0896*/ 	.byte	0xff
	.zero		1


	//   ....[121]....
        /*0898*/ 	.word	0x000095a0
        /*089c*/ 	.word	0x00000000
        /*08a0*/ 	.word	0x00000000
        /*08a4*/ 	.short	0x010a
        /*08a6*/ 	.byte	0xff
	.zero		1


	//   ....[122]....
        /*08a8*/ 	.word	0x00009600
        /*08ac*/ 	.word	0x00000000
        /*08b0*/ 	.word	0x00000000
        /*08b4*/ 	.short	0x010a
        /*08b6*/ 	.byte	0xff
	.zero		1


	//   ....[123]....
        /*08b8*/ 	.word	0x00009660
        /*08bc*/ 	.word	0x00000000
        /*08c0*/ 	.word	0x00000000
        /*08c4*/ 	.short	0x010a
        /*08c6*/ 	.byte	0xff
	.zero		1


	//   ....[124]....
        /*08c8*/ 	.word	0x000096c0
        /*08cc*/ 	.word	0x00000000
        /*08d0*/ 	.word	0x00000000
        /*08d4*/ 	.short	0x010a
        /*08d6*/ 	.byte	0xff
	.zero		1


	//   ....[125]....
        /*08d8*/ 	.word	0x00009720
        /*08dc*/ 	.word	0x00000000
        /*08e0*/ 	.word	0x00000000
        /*08e4*/ 	.short	0x010a
        /*08e6*/ 	.byte	0xff
	.zero		1


	//   ....[126]....
        /*08e8*/ 	.word	0x00009770
        /*08ec*/ 	.word	0x00000000
        /*08f0*/ 	.word	0x000000a0
        /*08f4*/ 	.short	0x010a
        /*08f6*/ 	.byte	0xff
	.zero		1


	//   ....[127]....
        /*08f8*/ 	.word	0x000097d0
        /*08fc*/ 	.word	0x00000000
        /*0900*/ 	.word	0x00000098
        /*0904*/ 	.short	0x010a
        /*0906*/ 	.byte	0xff
	.zero		1


	//   ....[128]....
        /*0908*/ 	.word	0x00009830
        /*090c*/ 	.word	0x00000000
        /*0910*/ 	.word	0x00000070
        /*0914*/ 	.short	0x010a
        /*0916*/ 	.byte	0xff
	.zero		1


	//   ....[129]....
        /*0918*/ 	.word	0x00009890
        /*091c*/ 	.word	0x00000000
        /*0920*/ 	.word	0x00000078
        /*0924*/ 	.short	0x010a
        /*0926*/ 	.byte	0xff
	.zero		1


	//   ....[130]....
        /*0928*/ 	.word	0x000098f0
        /*092c*/ 	.word	0x00000000
        /*0930*/ 	.word	0x00000080
        /*0934*/ 	.short	0x010a
        /*0936*/ 	.byte	0xff
	.zero		1


	//   ....[131]....
        /*0938*/ 	.word	0x00009950
        /*093c*/ 	.word	0x00000000
        /*0940*/ 	.word	0x00000088
        /*0944*/ 	.short	0x010a
        /*0946*/ 	.byte	0xff
	.zero		1


	//   ....[132]....
        /*0948*/ 	.word	0x000099b0
        /*094c*/ 	.word	0x00000000
        /*0950*/ 	.word	0x00000070
        /*0954*/ 	.short	0x010a
        /*0956*/ 	.byte	0xff
	.zero		1


	//   ....[133]....
        /*0958*/ 	.word	0x00009a10
        /*095c*/ 	.word	0x00000000
        /*0960*/ 	.word	0x00000078
        /*0964*/ 	.short	0x010a
        /*0966*/ 	.byte	0xff
	.zero		1


	//   ....[134]....
        /*0968*/ 	.word	0x00009a70
        /*096c*/ 	.word	0x00000000
        /*0970*/ 	.word	0x00000080
        /*0974*/ 	.short	0x010a
        /*0976*/ 	.byte	0xff
	.zero		1


	//   ....[135]....
        /*0978*/ 	.word	0x00009ac0
        /*097c*/ 	.word	0x00000000
        /*0980*/ 	.word	0x000000a0
        /*0984*/ 	.short	0x010a
        /*0986*/ 	.byte	0xff
	.zero		1


	//   ....[136]....
        /*0988*/ 	.word	0x00009b10
        /*098c*/ 	.word	0x00000002
        /*0990*/ 	.word	0x00000050
        /*0994*/ 	.short	0x010a
        /*0996*/ 	.byte	0xff
	.zero		1


	//   ....[137]....
        /*0998*/ 	.word	0x00009b60
        /*099c*/ 	.word	0x00000071
        /*09a0*/ 	.word	0x000000c0
        /*09a4*/ 	.short	0x010a
        /*09a6*/ 	.byte	0xff
	.zero		1


	//   ....[138]....
        /*09a8*/ 	.word	0x00009bb0
        /*09ac*/ 	.word	0x00000000
        /*09b0*/ 	.word	0x00000050
        /*09b4*/ 	.short	0x010a
        /*09b6*/ 	.byte	0xff
	.zero		1


	//   ....[139]....
        /*09b8*/ 	.word	0x00009c00
        /*09bc*/ 	.word	0x00000000
        /*09c0*/ 	.word	0x00000050
        /*09c4*/ 	.short	0x010a
        /*09c6*/ 	.byte	0xff
	.zero		1


	//   ....[140]....
        /*09c8*/ 	.word	0x00009c50
        /*09cc*/ 	.word	0x00000000
        /*09d0*/ 	.word	0x00000050
        /*09d4*/ 	.short	0x010a
        /*09d6*/ 	.byte	0xff
	.zero		1


	//----- nvinfo : EIATTR_NUM_MBARRIERS
	.align		4
.L_48:
        /*09d8*/ 	.byte	0x03, 0x38
        /*09da*/ 	.short	0x0024


	//----- nvinfo : EIATTR_EXIT_INSTR_OFFSETS
	.align		4
        /*09dc*/ 	.byte	0x04, 0x1c
        /*09de*/ 	.short	(.L_50 - .L_49)


	//   ....[0]....
.L_49:
        /*09e0*/ 	.word	0x000025b0


	//   ....[1]....
        /*09e4*/ 	.word	0x00002aa0


	//   ....[2]....
        /*09e8*/ 	.word	0x00002b00


	//   ....[3]....
        /*09ec*/ 	.word	0x00003a60


	//   ....[4]....
        /*09f0*/ 	.word	0x00004a90


	//   ....[5]....
        /*09f4*/ 	.word	0x00004ad0


	//   ....[6]....
        /*09f8*/ 	.word	0x00009090


	//----- nvinfo : EIATTR_MAX_THREADS
	.align		4
.L_50:
        /*09fc*/ 	.byte	0x04, 0x05
        /*09fe*/ 	.short	(.L_52 - .L_51)
.L_51:
        /*0a00*/ 	.word	0x00000100
        /*0a04*/ 	.word	0x00000001
        /*0a08*/ 	.word	0x00000001


	//----- nvinfo : EIATTR_CRS_STACK_SIZE
	.align		4
.L_52:
        /*0a0c*/ 	.byte	0x04, 0x1e
        /*0a0e*/ 	.short	(.L_54 - .L_53)
.L_53:
        /*0a10*/ 	.word	0x00000000


	//----- nvinfo : EIATTR_CBANK_PARAM_SIZE
	.align		4
.L_54:
        /*0a14*/ 	.byte	0x03, 0x19
        /*0a16*/ 	.short	0x0800


	//----- nvinfo : EIATTR_PARAM_CBANK
	.align		4
        /*0a18*/ 	.byte	0x04, 0x0a
        /*0a1a*/ 	.short	(.L_56 - .L_55)
	.align		4
.L_55:
        /*0a1c*/ 	.word	index@(.nv.constant0._ZN7cutlass13device_kernelINS_4gemm6kernel13GemmUniversalIN4cute5tupleIJiiiiEEENS1_10collective13CollectiveMmaINS1_35MainloopSm100TmaUmmaWarpSpecializedILi5ELi2ELi4ENS5_IJNS4_1CILi1EEESB_SB_EEEEENS5_IJNSA_ILi64EEENSA_ILi256EEENSA_ILi128EEEEEENS_12float_e5m2_tENS5_IJlSB_lEEESI_SJ_NS4_8TiledMMAINS4_8MMA_AtomIJNS4_10MMA_TraitsINS4_19SM100_MMA_F8F6F4_SSEJSI_SI_fSE_SF_NS4_17integral_constantINS4_4UMMA5MajorELSQ_0EEESR_NSO_INSP_7ScaleInELSS_0EEEST_EEEEEENS4_6LayoutISC_NS5_IJNSA_ILi0EEESX_SX_EEEEENS5_IJNS4_10UnderscoreES10_S10_EEEEENS4_13SM90_TMA_LOADENS4_14ComposedLayoutINS4_7SwizzleILi3ELi4ELi3EEENS4_18smem_ptr_flag_bitsILi8EEENSW_INS5_IJNSA_ILi8EEESG_EEENS5_IJSG_SB_EEEEEEEvNS4_8identityES13_S1D_vS1E_EENS_8epilogue10collective18CollectiveEpilogueINS1G_23Sm100TmaWarpSpecializedILi4ELi2ELi32ELb0ELb0EEEJSH_NS5_IJNSW_ISE_SB_EES1L_EEESI_SJ_SI_SJ_NS1G_6fusion15FusionCallbacksIS1K_NS1N_17LinearCombinationISI_fSI_fLNS_15FloatRoundStyleE2EEESH_S1M_JEEENS4_5SM1004TMEM4LOAD26SM100_TMEM_LOAD_16dp32b32xES13_NS14_INS15_ILi2ELi4ELi3EEES18_NSW_INS5_IJS19_SE_EEENS5_IJSE_SB_EEEEEEENS4_39AutoVectorizingCopyWithAssumedAlignmentILi128EEENS4_14SM90_TMA_STOREES21_S23_S23_EEEvvEEEEvNT_6ParamsE)
        /*0a20*/ 	.short	0x0380
        /*0a22*/ 	.short	0x0800


	//----- nvinfo : EIATTR_SW_WAR
	.align		4
.L_56:
        /*0a24*/ 	.byte	0x04, 0x36
        /*0a26*/ 	.short	(.L_58 - .L_57)
.L_57:
        /*0a28*/ 	.word	0x00000008
.L_58:


//--------------------- .nv.callgraph             --------------------------
	.section	.nv.callgraph,"",@"SHT_CUDA_CALLGRAPH"
	.align	4
	.sectionentsize	8
	.align		4
        /*0000*/ 	.word	0x00000000
	.align		4
        /*0004*/ 	.word	0xffffffff
	.align		4
        /*0008*/ 	.word	index@(_ZN7cutlass13device_kernelINS_4gemm6kernel13GemmUniversalIN4cute5tupleIJiiiiEEENS1_10collective13CollectiveMmaINS1_35MainloopSm100TmaUmmaWarpSpecializedILi5ELi2ELi4ENS5_IJNS4_1CILi1EEESB_SB_EEEEENS5_IJNSA_ILi64EEENSA_ILi256EEENSA_ILi128EEEEEENS_12float_e5m2_tENS5_IJlSB_lEEESI_SJ_NS4_8TiledMMAINS4_8MMA_AtomIJNS4_10MMA_TraitsINS4_19SM100_MMA_F8F6F4_SSEJSI_SI_fSE_SF_NS4_17integral_constantINS4_4UMMA5MajorELSQ_0EEESR_NSO_INSP_7ScaleInELSS_0EEEST_EEEEEENS4_6LayoutISC_NS5_IJNSA_ILi0EEESX_SX_EEEEENS5_IJNS4_10UnderscoreES10_S10_EEEEENS4_13SM90_TMA_LOADENS4_14ComposedLayoutINS4_7SwizzleILi3ELi4ELi3EEENS4_18smem_ptr_flag_bitsILi8EEENSW_INS5_IJNSA_ILi8EEESG_EEENS5_IJSG_SB_EEEEEEEvNS4_8identityES13_S1D_vS1E_EENS_8epilogue10collective18CollectiveEpilogueINS1G_23Sm100TmaWarpSpecializedILi4ELi2ELi32ELb0ELb0EEEJSH_NS5_IJNSW_ISE_SB_EES1L_EEESI_SJ_SI_SJ_NS1G_6fusion15FusionCallbacksIS1K_NS1N_17LinearCombinationISI_fSI_fLNS_15FloatRoundStyleE2EEESH_S1M_JEEENS4_5SM1004TMEM4LOAD26SM100_TMEM_LOAD_16dp32b32xES13_NS14_INS15_ILi2ELi4ELi3EEES18_NSW_INS5_IJS19_SE_EEENS5_IJSE_SB_EEEEEEENS4_39AutoVectorizingCopyWithAssumedAlignmentILi128EEENS4_14SM90_TMA_STOREES21_S23_S23_EEEvvEEEEvNT_6ParamsE)
	.align		4
        /*000c*/ 	.word	index@(__assertfail)
	.align		4
        /*0010*/ 	.word	0x00000000
	.align		4
        /*0014*/ 	.word	0xfffffffe
	.align		4
        /*0018*/ 	.word	0x00000000
	.align		4
        /*001c*/ 	.word	0xfffffffd
	.align		4
        /*0020*/ 	.word	0x00000000
	.align		4
        /*0024*/ 	.word	0xfffffffc


//--------------------- .nv.constant4             --------------------------
	.section	.nv.constant4,"a",@progbits
	.align	8
	.align		8
.nv.constant4:
        /*0000*/ 	.dword	__assertfail
	.align		8
        /*0008*/ 	.dword	__unnamed_1
	.align		8
        /*0010*/ 	.dword	__unnamed_2
	.align		8
        /*0018*/ 	.dword	__unnamed_3
	.align		8
        /*0020*/ 	.dword	_ZN40_INTERNAL_c556cdfd_4_k_cu_62be7fd1_312864cuda3std3__45__cpo5beginE
	.align		8
        /*0028*/ 	.dword	_ZN40_INTERNAL_c556cdfd_4_k_cu_62be7fd1_312864cuda3std3__45__cpo3endE
	.align		8
        /*0030*/ 	.dword	_ZN40_INTERNAL_c556cdfd_4_k_cu_62be7fd1_312864cuda3std3__45__cpo6cbeginE
	.align		8
        /*0038*/ 	.dword	_ZN40_INTERNAL_c556cdfd_4_k_cu_62be7fd1_312864cuda3std3__45__cpo4cendE
	.align		8
        /*0040*/ 	.dword	_ZN40_INTERNAL_c556cdfd_4_k_cu_62be7fd1_312864cuda3std3__442_GLOBAL__N__c556cdfd_4_k_cu_62be7fd1_312866ignoreE
	.align		8
        /*0048*/ 	.dword	_ZN40_INTERNAL_c556cdfd_4_k_cu_62be7fd1_312864cuda3std3__419piecewise_constructE
	.align		8
        /*0050*/ 	.dword	_ZN40_INTERNAL_c556cdfd_4_k_cu_62be7fd1_312864cuda3std3__48in_placeE
	.align		8
        /*0058*/ 	.dword	_ZN40_INTERNAL_c556cdfd_4_k_cu_62be7fd1_312864cuda3std6ranges3__45__cpo4swapE
	.align		8
        /*0060*/ 	.dword	_ZN40_INTERNAL_c556cdfd_4_k_cu_62be7fd1_312864cuda3std6ranges3__45__cpo9iter_moveE
	.align		8
        /*0068*/ 	.dword	_ZN40_INTERNAL_c556cdfd_4_k_cu_62be7fd1_312864cute7productE
	.align		8
        /*0070*/ 	.dword	_ZN40_INTERNAL_c556cdfd_4_k_cu_62be7fd1_312864cute1_E
	.align		8
        /*0078*/ 	.dword	$str$25
	.align		8
        /*0080*/ 	.dword	$str$26
	.align		8
        /*0088*/ 	.dword	$str$27
	.align		8
        /*0090*/ 	.dword	$str$28


//--------------------- .text._ZN7cutlass13device_kernelINS_4gemm6kernel13GemmUniversalIN4cute5tupleIJiiiiEEENS1_10collective13CollectiveMmaINS1_35MainloopSm100TmaUmmaWarpSpecializedILi5ELi2ELi4ENS5_IJNS4_1CILi1EEESB_SB_EEEEENS5_IJNSA_ILi64EEENSA_ILi256EEENSA_ILi128EEEEEENS_12float_e5m2_tENS5_IJlSB_lEEESI_SJ_NS4_8TiledMMAINS4_8MMA_AtomIJNS4_10MMA_TraitsINS4_19SM100_MMA_F8F6F4_SSEJSI_SI_fSE_SF_NS4_17integral_constantINS4_4UMMA5MajorELSQ_0EEESR_NSO_INSP_7ScaleInELSS_0EEEST_EEEEEENS4_6LayoutISC_NS5_IJNSA_ILi0EEESX_SX_EEEEENS5_IJNS4_10UnderscoreES10_S10_EEEEENS4_13SM90_TMA_LOADENS4_14ComposedLayoutINS4_7SwizzleILi3ELi4ELi3EEENS4_18smem_ptr_flag_bitsILi8EEENSW_INS5_IJNSA_ILi8EEESG_EEENS5_IJSG_SB_EEEEEEEvNS4_8identityES13_S1D_vS1E_EENS_8epilogue10collective18CollectiveEpilogueINS1G_23Sm100TmaWarpSpecializedILi4ELi2ELi32ELb0ELb0EEEJSH_NS5_IJNSW_ISE_SB_EES1L_EEESI_SJ_SI_SJ_NS1G_6fusion15FusionCallbacksIS1K_NS1N_17LinearCombinationISI_fSI_fLNS_15FloatRoundStyleE2EEESH_S1M_JEEENS4_5SM1004TMEM4LOAD26SM100_TMEM_LOAD_16dp32b32xES13_NS14_INS15_ILi2ELi4ELi3EEES18_NSW_INS5_IJS19_SE_EEENS5_IJSE_SB_EEEEEEENS4_39AutoVectorizingCopyWithAssumedAlignmentILi128EEENS4_14SM90_TMA_STOREES21_S23_S23_EEEvvEEEEvNT_6ParamsE --------------------------
	.section	.text._ZN7cutlass13device_kernelINS_4gemm6kernel13GemmUniversalIN4cute5tupleIJiiiiEEENS1_10collective13CollectiveMmaINS1_35MainloopSm100TmaUmmaWarpSpecializedILi5ELi2ELi4ENS5_IJNS4_1CILi1EEESB_SB_EEEEENS5_IJNSA_ILi64EEENSA_ILi256EEENSA_ILi128EEEEEENS_12float_e5m2_tENS5_IJlSB_lEEESI_SJ_NS4_8TiledMMAINS4_8MMA_AtomIJNS4_10MMA_TraitsINS4_19SM100_MMA_F8F6F4_SSEJSI_SI_fSE_SF_NS4_17integral_constantINS4_4UMMA5MajorELSQ_0EEESR_NSO_INSP_7ScaleInELSS_0EEEST_EEEEEENS4_6LayoutISC_NS5_IJNSA_ILi0EEESX_SX_EEEEENS5_IJNS4_10UnderscoreES10_S10_EEEEENS4_13SM90_TMA_LOADENS4_14ComposedLayoutINS4_7SwizzleILi3ELi4ELi3EEENS4_18smem_ptr_flag_bitsILi8EEENSW_INS5_IJNSA_ILi8EEESG_EEENS5_IJSG_SB_EEEEEEEvNS4_8identityES13_S1D_vS1E_EENS_8epilogue10collective18CollectiveEpilogueINS1G_23Sm100TmaWarpSpecializedILi4ELi2ELi32ELb0ELb0EEEJSH_NS5_IJNSW_ISE_SB_EES1L_EEESI_SJ_SI_SJ_NS1G_6fusion15FusionCallbacksIS1K_NS1N_17LinearCombinationISI_fSI_fLNS_15FloatRoundStyleE2EEESH_S1M_JEEENS4_5SM1004TMEM4LOAD26SM100_TMEM_LOAD_16dp32b32xES13_NS14_INS15_ILi2ELi4ELi3EEES18_NSW_INS5_IJS19_SE_EEENS5_IJSE_SB_EEEEEEENS4_39AutoVectorizingCopyWithAssumedAlignmentILi128EEENS4_14SM90_TMA_STOREES21_S23_S23_EEEvvEEEEvNT_6ParamsE,"ax",@progbits
	.align	128
.text._ZN7cutlass13device_kernelINS_4gemm6kernel13GemmUniversalIN4cute5tupleIJiiiiEEENS1_10collective13CollectiveMmaINS1_35MainloopSm100TmaUmmaWarpSpecializedILi5ELi2ELi4ENS5_IJNS4_1CILi1EEESB_SB_EEEEENS5_IJNSA_ILi64EEENSA_ILi256EEENSA_ILi128EEEEEENS_12float_e5m2_tENS5_IJlSB_lEEESI_SJ_NS4_8TiledMMAINS4_8MMA_AtomIJNS4_10MMA_TraitsINS4_19SM100_MMA_F8F6F4_SSEJSI_SI_fSE_SF_NS4_17integral_constantINS4_4UMMA5MajorELSQ_0EEESR_NSO_INSP_7ScaleInELSS_0EEEST_EEEEEENS4_6LayoutISC_NS5_IJNSA_ILi0EEESX_SX_EEEEENS5_IJNS4_10UnderscoreES10_S10_EEEEENS4_13SM90_TMA_LOADENS4_14ComposedLayoutINS4_7SwizzleILi3ELi4ELi3EEENS4_18smem_ptr_flag_bitsILi8EEENSW_INS5_IJNSA_ILi8EEESG_EEENS5_IJSG_SB_EEEEEEEvNS4_8identityES13_S1D_vS1E_EENS_8epilogue10collective18CollectiveEpilogueINS1G_23Sm100TmaWarpSpecializedILi4ELi2ELi32ELb0ELb0EEEJSH_NS5_IJNSW_ISE_SB_EES1L_EEESI_SJ_SI_SJ_NS1G_6fusion15FusionCallbacksIS1K_NS1N_17LinearCombinationISI_fSI_fLNS_15FloatRoundStyleE2EEESH_S1M_JEEENS4_5SM1004TMEM4LOAD26SM100_TMEM_LOAD_16dp32b32xES13_NS14_INS15_ILi2ELi4ELi3EEES18_NSW_INS5_IJS19_SE_EEENS5_IJSE_SB_EEEEEEENS4_39AutoVectorizingCopyWithAssumedAlignmentILi128EEENS4_14SM90_TMA_STOREES21_S23_S23_EEEvvEEEEvNT_6ParamsE:
        .type           _ZN7cutlass13device_kernelINS_4gemm6kernel13GemmUniversalIN4cute5tupleIJiiiiEEENS1_10collective13CollectiveMmaINS1_35MainloopSm100TmaUmmaWarpSpecializedILi5ELi2ELi4ENS5_IJNS4_1CILi1EEESB_SB_EEEEENS5_IJNSA_ILi64EEENSA_ILi256EEENSA_ILi128EEEEEENS_12float_e5m2_tENS5_IJlSB_lEEESI_SJ_NS4_8TiledMMAINS4_8MMA_AtomIJNS4_10MMA_TraitsINS4_19SM100_MMA_F8F6F4_SSEJSI_SI_fSE_SF_NS4_17integral_constantINS4_4UMMA5MajorELSQ_0EEESR_NSO_INSP_7ScaleInELSS_0EEEST_EEEEEENS4_6LayoutISC_NS5_IJNSA_ILi0EEESX_SX_EEEEENS5_IJNS4_10UnderscoreES10_S10_EEEEENS4_13SM90_TMA_LOADENS4_14ComposedLayoutINS4_7SwizzleILi3ELi4ELi3EEENS4_18smem_ptr_flag_bitsILi8EEENSW_INS5_IJNSA_ILi8EEESG_EEENS5_IJSG_SB_EEEEEEEvNS4_8identityES13_S1D_vS1E_EENS_8epilogue10collective18CollectiveEpilogueINS1G_23Sm100TmaWarpSpecializedILi4ELi2ELi32ELb0ELb0EEEJSH_NS5_IJNSW_ISE_SB_EES1L_EEESI_SJ_SI_SJ_NS1G_6fusion15FusionCallbacksIS1K_NS1N_17LinearCombinationISI_fSI_fLNS_15FloatRoundStyleE2EEESH_S1M_JEEENS4_5SM1004TMEM4LOAD26SM100_TMEM_LOAD_16dp32b32xES13_NS14_INS15_ILi2ELi4ELi3EEES18_NSW_INS5_IJS19_SE_EEENS5_IJSE_SB_EEEEEEENS4_39AutoVectorizingCopyWithAssumedAlignmentILi128EEENS4_14SM90_TMA_STOREES21_S23_S23_EEEvvEEEEvNT_6ParamsE,@function
        .size           _ZN7cutlass13device_kernelINS_4gemm6kernel13GemmUniversalIN4cute5tupleIJiiiiEEENS1_10collective13CollectiveMmaINS1_35MainloopSm100TmaUmmaWarpSpecializedILi5ELi2ELi4ENS5_IJNS4_1CILi1EEESB_SB_EEEEENS5_IJNSA_ILi64EEENSA_ILi256EEENSA_ILi128EEEEEENS_12float_e5m2_tENS5_IJlSB_lEEESI_SJ_NS4_8TiledMMAINS4_8MMA_AtomIJNS4_10MMA_TraitsINS4_19SM100_MMA_F8F6F4_SSEJSI_SI_fSE_SF_NS4_17integral_constantINS4_4UMMA5MajorELSQ_0EEESR_NSO_INSP_7ScaleInELSS_0EEEST_EEEEEENS4_6LayoutISC_NS5_IJNSA_ILi0EEESX_SX_EEEEENS5_IJNS4_10UnderscoreES10_S10_EEEEENS4_13SM90_TMA_LOADENS4_14ComposedLayoutINS4_7SwizzleILi3ELi4ELi3EEENS4_18smem_ptr_flag_bitsILi8EEENSW_INS5_IJNSA_ILi8EEESG_EEENS5_IJSG_SB_EEEEEEEvNS4_8identityES13_S1D_vS1E_EENS_8epilogue10collective18CollectiveEpilogueINS1G_23Sm100TmaWarpSpecializedILi4ELi2ELi32ELb0ELb0EEEJSH_NS5_IJNSW_ISE_SB_EES1L_EEESI_SJ_SI_SJ_NS1G_6fusion15FusionCallbacksIS1K_NS1N_17LinearCombinationISI_fSI_fLNS_15FloatRoundStyleE2EEESH_S1M_JEEENS4_5SM1004TMEM4LOAD26SM100_TMEM_LOAD_16dp32b32xES13_NS14_INS15_ILi2ELi4ELi3EEES18_NSW_INS5_IJS19_SE_EEENS5_IJSE_SB_EEEEEEENS4_39AutoVectorizingCopyWithAssumedAlignmentILi128EEENS4_14SM90_TMA_STOREES21_S23_S23_EEEvvEEEEvNT_6ParamsE,(.L_x_173 - _ZN7cutlass13device_kernelINS_4gemm6kernel13GemmUniversalIN4cute5tupleIJiiiiEEENS1_10collective13CollectiveMmaINS1_35MainloopSm100TmaUmmaWarpSpecializedILi5ELi2ELi4ENS5_IJNS4_1CILi1EEESB_SB_EEEEENS5_IJNSA_ILi64EEENSA_ILi256EEENSA_ILi128EEEEEENS_12float_e5m2_tENS5_IJlSB_lEEESI_SJ_NS4_8TiledMMAINS4_8MMA_AtomIJNS4_10MMA_TraitsINS4_19SM100_MMA_F8F6F4_SSEJSI_SI_fSE_SF_NS4_17integral_constantINS4_4UMMA5MajorELSQ_0EEESR_NSO_INSP_7ScaleInELSS_0EEEST_EEEEEENS4_6LayoutISC_NS5_IJNSA_ILi0EEESX_SX_EEEEENS5_IJNS4_10UnderscoreES10_S10_EEEEENS4_13SM90_TMA_LOADENS4_14ComposedLayoutINS4_7SwizzleILi3ELi4ELi3EEENS4_18smem_ptr_flag_bitsILi8EEENSW_INS5_IJNSA_ILi8EEESG_EEENS5_IJSG_SB_EEEEEEEvNS4_8identityES13_S1D_vS1E_EENS_8epilogue10collective18CollectiveEpilogueINS1G_23Sm100TmaWarpSpecializedILi4ELi2ELi32ELb0ELb0EEEJSH_NS5_IJNSW_ISE_SB_EES1L_EEESI_SJ_SI_SJ_NS1G_6fusion15FusionCallbacksIS1K_NS1N_17LinearCombinationISI_fSI_fLNS_15FloatRoundStyleE2EEESH_S1M_JEEENS4_5SM1004TMEM4LOAD26SM100_TMEM_LOAD_16dp32b32xES13_NS14_INS15_ILi2ELi4ELi3EEES18_NSW_INS5_IJS19_SE_EEENS5_IJSE_SB_EEEEEEENS4_39AutoVectorizingCopyWithAssumedAlignmentILi128EEENS4_14SM90_TMA_STOREES21_S23_S23_EEEvvEEEEvNT_6ParamsE)
        .other          _ZN7cutlass13device_kernelINS_4gemm6kernel13GemmUniversalIN4cute5tupleIJiiiiEEENS1_10collective13CollectiveMmaINS1_35MainloopSm100TmaUmmaWarpSpecializedILi5ELi2ELi4ENS5_IJNS4_1CILi1EEESB_SB_EEEEENS5_IJNSA_ILi64EEENSA_ILi256EEENSA_ILi128EEEEEENS_12float_e5m2_tENS5_IJlSB_lEEESI_SJ_NS4_8TiledMMAINS4_8MMA_AtomIJNS4_10MMA_TraitsINS4_19SM100_MMA_F8F6F4_SSEJSI_SI_fSE_SF_NS4_17integral_constantINS4_4UMMA5MajorELSQ_0EEESR_NSO_INSP_7ScaleInELSS_0EEEST_EEEEEENS4_6LayoutISC_NS5_IJNSA_ILi0EEESX_SX_EEEEENS5_IJNS4_10UnderscoreES10_S10_EEEEENS4_13SM90_TMA_LOADENS4_14ComposedLayoutINS4_7SwizzleILi3ELi4ELi3EEENS4_18smem_ptr_flag_bitsILi8EEENSW_INS5_IJNSA_ILi8EEESG_EEENS5_IJSG_SB_EEEEEEEvNS4_8identityES13_S1D_vS1E_EENS_8epilogue10collective18CollectiveEpilogueINS1G_23Sm100TmaWarpSpecializedILi4ELi2ELi32ELb0ELb0EEEJSH_NS5_IJNSW_ISE_SB_EES1L_EEESI_SJ_SI_SJ_NS1G_6fusion15FusionCallbacksIS1K_NS1N_17LinearCombinationISI_fSI_fLNS_15FloatRoundStyleE2EEESH_S1M_JEEENS4_5SM1004TMEM4LOAD26SM100_TMEM_LOAD_16dp32b32xES13_NS14_INS15_ILi2ELi4ELi3EEES18_NSW_INS5_IJS19_SE_EEENS5_IJSE_SB_EEEEEEENS4_39AutoVectorizingCopyWithAssumedAlignmentILi128EEENS4_14SM90_TMA_STOREES21_S23_S23_EEEvvEEEEvNT_6ParamsE,@"STO_CUDA_ENTRY STV_DEFAULT"
_ZN7cutlass13device_kernelINS_4gemm6kernel13GemmUniversalIN4cute5tupleIJiiiiEEENS1_10collective13CollectiveMmaINS1_35MainloopSm100TmaUmmaWarpSpecializedILi5ELi2ELi4ENS5_IJNS4_1CILi1EEESB_SB_EEEEENS5_IJNSA_ILi64EEENSA_ILi256EEENSA_ILi128EEEEEENS_12float_e5m2_tENS5_IJlSB_lEEESI_SJ_NS4_8TiledMMAINS4_8MMA_AtomIJNS4_10MMA_TraitsINS4_19SM100_MMA_F8F6F4_SSEJSI_SI_fSE_SF_NS4_17integral_constantINS4_4UMMA5MajorELSQ_0EEESR_NSO_INSP_7ScaleInELSS_0EEEST_EEEEEENS4_6LayoutISC_NS5_IJNSA_ILi0EEESX_SX_EEEEENS5_IJNS4_10UnderscoreES10_S10_EEEEENS4_13SM90_TMA_LOADENS4_14ComposedLayoutINS4_7SwizzleILi3ELi4ELi3EEENS4_18smem_ptr_flag_bitsILi8EEENSW_INS5_IJNSA_ILi8EEESG_EEENS5_IJSG_SB_EEEEEEEvNS4_8identityES13_S1D_vS1E_EENS_8epilogue10collective18CollectiveEpilogueINS1G_23Sm100TmaWarpSpecializedILi4ELi2ELi32ELb0ELb0EEEJSH_NS5_IJNSW_ISE_SB_EES1L_EEESI_SJ_SI_SJ_NS1G_6fusion15FusionCallbacksIS1K_NS1N_17LinearCombinationISI_fSI_fLNS_15FloatRoundStyleE2EEESH_S1M_JEEENS4_5SM1004TMEM4LOAD26SM100_TMEM_LOAD_16dp32b32xES13_NS14_INS15_ILi2ELi4ELi3EEES18_NSW_INS5_IJS19_SE_EEENS5_IJSE_SB_EEEEEEENS4_39AutoVectorizingCopyWithAssumedAlignmentILi128EEENS4_14SM90_TMA_STOREES21_S23_S23_EEEvvEEEEvNT_6ParamsE:
[----:B------:R-:W1:Y:S01]  /*0000*/  LDC R1, c[0x0][0x37c] ;  /* 0x0000df00ff017b82 */ /* 0x000e620000000800 */
[----:B------:R-:W2:Y:S01]  /*0010*/  S2R R108, SR_TID.X ;  /* 0x00000000006c7919 */ /* 0x000ea20000002100 */
[----:B------:R-:W3:Y:S01]  /*0020*/  LDCU.64 UR4, c[0x0][0x890] ;  /* 0x00011200ff0477ac */ /* 0x000ee20008000a00 */
[----:B------:R-:W-:Y:S02]  /*0030*/  PRMT R96, RZ, 0x7610, R96 ;  /* 0x00007610ff607816 */ /* 0x000fe40000000060 */
[----:B------:R-:W-:Y:S01]  /*0040*/  ELECT P5, URZ, PT ;  /* 0x0000000000ff782f */ /* 0x000fe200038a0000 */
[----:B------:R-:W4:Y:S01]  /*0050*/  LDCU.64 UR46, c[0x0][0x358] ;  /* 0x00006b00ff2e77ac */ /* 0x000f220008000a00 */
[----:B---3--:R-:W-:-:S04]  /*0060*/  UISETP.NE.U32.AND UP0, UPT, UR4, URZ, UPT ;  /* 0x000000ff0400728c */ /* 0x008fc8000bf05070 */
[----:B------:R-:W-:Y:S01]  /*0070*/  UISETP.NE.AND.EX UP0, UPT, UR5, URZ, UPT, UP0 ;  /* 0x000000ff0500728c */ /* 0x000fe2000bf05300 */
[----:B--2---:R-:W-:-:S05]  /*0080*/  SHF.R.U32.HI R101, RZ, 0x5, R108 ;  /* 0x00000005ff657819 */ /* 0x004fca000001166c */
[----:B------:R-:W2:Y:S02]  /*0090*/  SHFL.IDX PT, R0, R101, RZ, 0x1f ;  /* 0x00001fff65007589 */ /* 0x000ea400000e0000 */
[----:B--2---:R-:W-:Y:S01]  /*00a0*/  R2UR UR8, R0 ;  /* 0x00000000000872ca */ /* 0x004fe200000e0000 */
[----:B-1--4-:R-:W-:-:S14]  /*00b0*/  BRA.U UP0, `(.L_x_0) ;  /* 0x00000001002c7547 */ /* 0x012fdc000b800000 */
[----:B------:R-:W1:Y:S02]  /*00c0*/  LDCU.64 UR6, c[0x0][0x888] ;  /* 0x00011100ff0677ac */ /* 0x000e640008000a00 */
[----:B-1----:R-:W-:-:S04]  /*00d0*/  UISETP.NE.U32.AND UP0, UPT, UR6, URZ, UPT ;  /* 0x000000ff0600728c */ /* 0x002fc8000bf05070 */
[----:B------:R-:W-:-:S09]  /*00e0*/  UISETP.NE.AND.EX UP0, UPT, UR7, URZ, UPT, UP0 ;  /* 0x000000ff0700728c */ /* 0x000fd2000bf05300 */
[----:B------:R-:W-:Y:S05]  /*00f0*/  BRA.U !UP0, `(.L_x_1) ;  /* 0x0000000108107547 */ /* 0x000fea000b800000 */
[----:B------:R-:W1:Y:S02]  /*0100*/  LDC.64 R2, c[0x0][0x888] ;  /* 0x00022200ff027b82 */ /* 0x000e640000000a00 */
[----:B-1----:R1:W5:Y:S01]  /*0110*/  LDG.E R49, desc[UR46][R2.64] ;  /* 0x0000002e02317981 */ /* 0x002362000c1e1900 */
[----:B------:R-:W-:Y:S01]  /*0120*/  HFMA2 R96, -RZ, RZ, 0, 5.9604644775390625e-08 ;  /* 0x00000001ff607431 */ /* 0x000fe200000001ff */
[----:B------:R-:W-:Y:S05]  /*0130*/  BRA `(.L_x_0) ;  /* 0x00000000000c7947 */ /* 0x000fea0003800000 */
.L_x_1:
[----:B------:R-:W1:Y:S01]  /*0140*/  LDCU UR6, c[0x0][0x880] ;  /* 0x00011000ff0677ac */ /* 0x000e620008000800 */
[----:B------:R-:W-:Y:S01]  /*0150*/  HFMA2 R96, -RZ, RZ, 0, 5.9604644775390625e-08 ;  /* 0x00000001ff607431 */ /* 0x000fe200000001ff */
[----:B-1----:R-:W-:-:S07]  /*0160*/  MOV R49, UR6 ;  /* 0x0000000600317c02 */ /* 0x002fce0008000f00 */
.L_x_0:
[----:B------:R-:W2:Y:S02]  /*0170*/  LDCU.64 UR6, c[0x0][0x8b0] ;  /* 0x00011600ff0677ac */ /* 0x000ea40008000a00 */
[----:B--2---:R-:W-:-:S04]  /*0180*/  UISETP.NE.U32.AND UP0, UPT, UR6, URZ, UPT ;  /* 0x000000ff0600728c */ /* 0x004fc8000bf05070 */
[----:B------:R-:W-:-:S09]  /*0190*/  UISETP.NE.AND.EX UP0, UPT, UR7, URZ, UPT, UP0 ;  /* 0x000000ff0700728c */ /* 0x000fd2000bf05300 */
[----:B------:R-:W-:Y:S05]  /*01a0*/  BRA.U UP0, `(.L_x_2) ;  /* 0x0000000100247547 */ /* 0x000fea000b800000 */
[----:B------:R-:W2:Y:S02]  /*01b0*/  LDCU.64 UR6, c[0x0][0x8a8] ;  /* 0x00011500ff0677ac */ /* 0x000ea40008000a00 */
[----:B--2---:R-:W-:-:S04]  /*01c0*/  UISETP.NE.U32.AND UP0, UPT, UR6, URZ, UPT ;  /* 0x000000ff0600728c */ /* 0x004fc8000bf05070 */
[----:B------:R-:W-:-:S09]  /*01d0*/  UISETP.NE.AND.EX UP0, UPT, UR7, URZ, UPT, UP0 ;  /* 0x000000ff0700728c */ /* 0x000fd2000bf05300 */
[----:B------:R-:W-:Y:S05]  /*01e0*/  BRA.U !UP0, `(.L_x_3) ;  /* 0x00000001080c7547 */ /* 0x000fea000b800000 */
[----:B-1----:R-:W1:Y:S02]  /*01f0*/  LDC.64 R2, c[0x0][0x8a8] ;  /* 0x00022a00ff027b82 */ /* 0x002e640000000a00 */
[----:B-1----:R2:W5:Y:S01]  /*0200*/  LDG.E R47, desc[UR46][R2.64] ;  /* 0x0000002e022f7981 */ /* 0x002562000c1e1900 */
[----:B------:R-:W-:Y:S05]  /*0210*/  BRA `(.L_x_2) ;  /* 0x0000000000087947 */ /* 0x000fea0003800000 */
.L_x_3:
[----:B------:R-:W2:Y:S02]  /*0220*/  LDCU UR6, c[0x0][0x8a0] ;  /* 0x00011400ff0677ac */ /* 0x000ea40008000800 */
[----:B--2---:R-:W-:Y:S02]  /*0230*/  MOV R47, UR6 ;  /* 0x00000006002f7c02 */ /* 0x004fe40008000f00 */
.L_x_2:
[----:B------:R-:W-:Y:S01]  /*0240*/  IMAD.U32 R0, RZ, RZ, UR8 ;  /* 0x00000008ff007e24 */ /* 0x000fe2000f8e00ff */
[----:B------:R-:W-:Y:S04]  /*0250*/  BSSY.RECONVERGENT B0, `(.L_x_4) ;  /* 0x000000c000007945 */ /* 0x000fe80003800200 */
[C---:B------:R-:W-:Y:S02]  /*0260*/  ISETP.NE.OR P1, PT, R0.reuse, 0x1, !P5 ;  /* 0x000000010000780c */ /* 0x040fe40006f25670 */
[----:B------:R-:W-:-:S11]  /*0270*/  ISETP.NE.OR P0, PT, R0, 0x3, !P5 ;  /* 0x000000030000780c */ /* 0x000fd60006f05670 */
[----:B------:R-:W-:Y:S05]  /*0280*/  @P1 BRA `(.L_x_5) ;  /* 0x0000000000201947 */ /* 0x000fea0003800000 */
[----:B------:R-:W3:Y:S02]  /*0290*/  LDCU.64 UR6, c[0x0][0x348] ;  /* 0x00006900ff0677ac */ /* 0x000ee40008000a00 */
[----:B---3--:R-:W-:Y:S02]  /*02a0*/  UIADD3 UR10, UP1, UPT, UR6, 0x80, URZ ;  /* 0x00000080060a7890 */ /* 0x008fe4000ff3e0ff */
[----:B------:R-:W-:Y:S02]  /*02b0*/  UIADD3 UR6, UP0, UPT, UR6, 0x180, URZ ;  /* 0x0000018006067890 */ /* 0x000fe4000ff1e0ff */
[----:B------:R-:W-:Y:S02]  /*02c0*/  UIADD3.X UR11, UPT, UPT, URZ, UR7, URZ, UP1, !UPT ;  /* 0x00000007ff0b7290 */ /* 0x000fe40008ffe4ff */
[----:B------:R-:W-:-:S07]  /*02d0*/  UIADD3.X UR7, UPT, UPT, URZ, UR7, URZ, UP0, !UPT ;  /* 0x00000007ff077290 */ /* 0x000fce00087fe4ff */
[----:B------:R3:W-:Y:S02]  /*02e0*/  UTMACCTL.PF [UR10] ;  /* 0x000000000a0079b9 */ /* 0x0007e40008040000 */
[----:B------:R3:W-:Y:S02]  /*02f0*/  UTMACCTL.PF [UR6] ;  /* 0x00000000060079b9 */ /* 0x0007e40008040000 */
[----:B---3--:R-:W-:Y:S01]  /*0300*/  NOP ;  /* 0x0000000000007918 */ /* 0x008fe20000000000 */
.L_x_5:
[----:B------:R-:W-:Y:S05]  /*0310*/  BSYNC.RECONVERGENT B0 ;  /* 0x0000000000007941 */ /* 0x000fea0003800200 */
.L_x_4:
[----:B------:R-:W-:Y:S04]  /*0320*/  BSSY.RECONVERGENT B0, `(.L_x_6) ;  /* 0x000000a000007945 */ /* 0x000fe80003800200 */
        /* <DEDUP_REMOVED lines=9> */
.L_x_7:
[----:B------:R-:W-:Y:S05]  /*03c0*/  BSYNC.RECONVERGENT B0 ;  /* 0x0000000000007941 */ /* 0x000fea0003800200 */
.L_x_6:
[----:B------:R-:W3:Y:S01]  /*03d0*/  LDCU.64 UR6, c[0x0][0x888] ;  /* 0x00011100ff0677ac */ /* 0x000ee20008000a00 */
[----:B------:R-:W-:Y:S02]  /*03e0*/  UISETP.EQ.U32.AND UP1, UPT, UR4, URZ, UPT ;  /* 0x000000ff0400728c */ /* 0x000fe4000bf22070 */
[----:B------:R-:W-:Y:S02]  /*03f0*/  UPLOP3.LUT UP2, UPT, UPT, UPT, UPT, 0x80, 0x8 ;  /* 0x000000000008789c */ /* 0x000fe40003f4f070 */
[----:B---3--:R-:W-:-:S04]  /*0400*/  UISETP.NE.U32.AND UP0, UPT, UR6, URZ, UPT ;  /* 0x000000ff0600728c */ /* 0x008fc8000bf05070 */
[----:B------:R-:W-:-:S04]  /*0410*/  UISETP.NE.AND.EX UP0, UPT, UR7, URZ, UPT, UP0 ;  /* 0x000000ff0700728c */ /* 0x000fc8000bf05300 */
[----:B------:R-:W-:-:S04]  /*0420*/  UISETP.EQ.OR.EX UP3, UPT, UR5, URZ, !UP0, UP1 ;  /* 0x000000ff0500728c */ /* 0x000fc8000c762710 */
[----:B------:R-:W-:-:S05]  /*0430*/  UP2UR UR50, UPR, URZ, 0x8 ;  /* 0x00000008ff327883 */ /* 0x000fca0008000000 */
[----:B------:R-:W-:Y:S07]  /*0440*/  BRA.U !UP3, `(.L_x_8) ;  /* 0x000000010b207547 */ /* 0x000fee000b800000 */
[----:B------:R-:W-:Y:S01]  /*0450*/  UISETP.NE.U32.AND UP2, UPT, UR4, URZ, UPT ;  /* 0x000000ff0400728c */ /* 0x000fe2000bf45070 */
[----:B-----5:R-:W-:Y:S01]  /*0460*/  FSETP.NEU.AND P0, PT, R49, RZ, PT ;  /* 0x000000ff3100720b */ /* 0x020fe20003f0d000 */
[----:B------:R-:W-:Y:S02]  /*0470*/  USEL UR4, URZ, 0xffffffff, UP0 ;  /* 0xffffffffff047887 */ /* 0x000fe40008000000 */
[----:B------:R-:W-:-:S10]  /*0480*/  UISETP.NE.AND.EX UP2, UPT, UR5, URZ, UPT, UP2 ;  /* 0x000000ff0500728c */ /* 0x000fd4000bf45320 */
[----:B------:R-:W-:Y:S01]  /*0490*/  VOTEU.ANY UP1, P0 ;  /* 0x0000000000ff7886 */ /* 0x000fe20000020100 */
[----:B------:R-:W-:-:S04]  /*04a0*/  @!UP2 USEL UR4, URZ, 0xffffffff, UP1 ;  /* 0xffffffffff04a887 */ /* 0x000fc80008800000 */
[----:B------:R-:W-:-:S04]  /*04b0*/  ULOP3.LUT UR4, UR4, 0x1, URZ, 0xc0, !UPT ;  /* 0x0000000104047892 */ /* 0x000fc8000f8ec0ff */
[----:B------:R-:W-:-:S11]  /*04c0*/  UISETP.NE.U32.AND UP2, UPT, UR4, 0x1, UPT ;  /* 0x000000010400788c */ /* 0x000fd6000bf45070 */
.L_x_8:
[----:B-12---:R-:W1:Y:S01]  /*04d0*/  SHFL.IDX PT, R2, R101, RZ, 0x1f ;  /* 0x00001fff65027589 */ /* 0x006e6200000e0000 */
[----:B------:R-:W-:-:S04]  /*04e0*/  UISETP.NE.AND UP1, UPT, UR8, 0x2, UPT ;  /* 0x000000020800788c */ /* 0x000fc8000bf25270 */
[----:B------:R-:W-:Y:S01]  /*04f0*/  USEL UR6, URZ, 0x1, UP1 ;  /* 0x00000001ff067887 */ /* 0x000fe20008800000 */
[----:B-1----:R-:W-:-:S13]  /*0500*/  ISETP.NE.AND P0, PT, R2, RZ, PT ;  /* 0x000000ff0200720c */ /* 0x002fda0003f05270 */
[----:B------:R-:W-:Y:S05]  /*0510*/  @P0 BRA `(.L_x_9) ;  /* 0x0000000000500947 */ /* 0x000fea0003800000 */
[----:B------:R-:W1:Y:S01]  /*0520*/  S2UR UR5, SR_CgaCtaId ;  /* 0x00000000000579c3 */ /* 0x000e620000008800 */
[----:B------:R-:W-:Y:S01]  /*0530*/  UMOV UR7, 0x400 ;  /* 0x0000040000077882 */ /* 0x000fe20000000000 */
[----:B------:R-:W-:Y:S01]  /*0540*/  UMOV UR4, 0x1 ;  /* 0x0000000100047882 */ /* 0x000fe20000000000 */
[----:B------:R-:W-:Y:S01]  /*0550*/  ELECT P0, URZ, PT ;  /* 0x0000000000ff782f */ /* 0x000fe20003800000 */
[----:B------:R-:W-:-:S04]  /*0560*/  UIADD3 UR10, UPT, UPT, -UR4, 0x100000, URZ ;  /* 0x00100000040a7890 */ /* 0x000fc8000fffe1ff */
[----:B------:R-:W-:Y:S02]  /*0570*/  USHF.L.U32 UR11, UR10, 0xb, URZ ;  /* 0x0000000b0a0b7899 */ /* 0x000fe400080006ff */
[----:B------:R-:W-:Y:S02]  /*0580*/  USHF.L.U32 UR10, UR10, 0x1, URZ ;  /* 0x000000010a0a7899 */ /* 0x000fe400080006ff */
[----:B-1----:R-:W-:Y:S01]  /*0590*/  ULEA UR5, UR5, UR7, 0x18 ;  /* 0x0000000705057291 */ /* 0x002fe2000f8ec0ff */
[----:B------:R-:W1:Y:S11]  /*05a0*/  FENCE.VIEW.ASYNC.S ;  /* 0x00000000000073c6 */ /* 0x000e760000000000 */
[----:B-1----:R1:W2:Y:S01]  /*05b0*/  SYNCS.EXCH.64 URZ, [UR5], UR10 ;  /* 0x0000000a05ff75b2 */ /* 0x0022a20008000100 */
[----:B------:R1:W3:Y:S01]  /*05c0*/  SYNCS.EXCH.64 URZ, [UR5+0x28], UR10 ;  /* 0x0000280a05ff75b2 */ /* 0x0002e20008000100 */
[----:B------:R1:W4:Y:S01]  /*05d0*/  SYNCS.EXCH.64 URZ, [UR5+0x8], UR10 ;  /* 0x0000080a05ff75b2 */ /* 0x0003220008000100 */
[----:B------:R1:W1:Y:S01]  /*05e0*/  SYNCS.EXCH.64 URZ, [UR5+0x30], UR10 ;  /* 0x0000300a05ff75b2 */ /* 0x0002620008000100 */
[----:B------:R1:W1:Y:S01]  /*05f0*/  SYNCS.EXCH.64 URZ, [UR5+0x10], UR10 ;  /* 0x0000100a05ff75b2 */ /* 0x0002620008000100 */
[----:B------:R1:W1:Y:S01]  /*0600*/  SYNCS.EXCH.64 URZ, [UR5+0x38], UR10 ;  /* 0x0000380a05ff75b2 */ /* 0x0002620008000100 */
[----:B------:R1:W1:Y:S01]  /*0610*/  SYNCS.EXCH.64 URZ, [UR5+0x18], UR10 ;  /* 0x0000180a05ff75b2 */ /* 0x0002620008000100 */
[----:B------:R1:W1:Y:S01]  /*0620*/  SYNCS.EXCH.64 URZ, [UR5+0x40], UR10 ;  /* 0x0000400a05ff75b2 */ /* 0x0002620008000100 */
[----:B------:R1:W1:Y:S01]  /*0630*/  SYNCS.EXCH.64 URZ, [UR5+0x20], UR10 ;  /* 0x0000200a05ff75b2 */ /* 0x0002620008000100 */
[----:B------:R1:W1:Y:S01]  /*0640*/  SYNCS.EXCH.64 URZ, [UR5+0x48], UR10 ;  /* 0x0000480a05ff75b2 */ /* 0x0002620008000100 */
[----:B------:R-:W-:Y:S01]  /*0650*/  NOP ;  /* 0x0000000000007918 */ /* 0x000fe20000000000 */
.L_x_9:
[----:B------:R-:W2:Y:S01]  /*0660*/  SHFL.IDX PT, R2, R101, RZ, 0x1f ;  /* 0x00001fff65027589 */ /* 0x000ea200000e0000 */
[----:B------:R-:W-:Y:S01]  /*0670*/  NOP ;  /* 0x0000000000007918 */ /* 0x000fe20000000000 */
[----:B--2---:R-:W-:-:S13]  /*0680*/  ISETP.NE.AND P0, PT, R2, 0x1, PT ;  /* 0x000000010200780c */ /* 0x004fda0003f05270 */
[----:B------:R-:W-:Y:S05]  /*0690*/  @P0 BRA `(.L_x_10) ;  /* 0x0000000000580947 */ /* 0x000fea0003800000 */
[----:B------:R-:W2:Y:S01]  /*06a0*/  S2UR UR7, SR_CgaCtaId ;  /* 0x00000000000779c3 */ /* 0x000ea20000008800 */
[----:B------:R-:W-:Y:S01]  /*06b0*/  UMOV UR9, 0x400 ;  /* 0x0000040000097882 */ /* 0x000fe20000000000 */
[----:B-1----:R-:W-:Y:S01]  /*06c0*/  UMOV UR5, 0x20 ;  /* 0x0000002000057882 */ /* 0x002fe20000000000 */
[----:B------:R-:W-:Y:S01]  /*06d0*/  UMOV UR4, 0x80 ;  /* 0x0000008000047882 */ /* 0x000fe20000000000 */
[----:B------:R-:W-:-:S04]  /*06e0*/  UIADD3 UR10, UPT, UPT, -UR5, 0x100000, URZ ;  /* 0x00100000050a7890 */ /* 0x000fc8000fffe1ff */
[----:B------:R-:W-:Y:S02]  /*06f0*/  USHF.L.U32 UR11, UR10, 0xb, URZ ;  /* 0x0000000b0a0b7899 */ /* 0x000fe400080006ff */
[----:B------:R-:W-:Y:S02]  /*0700*/  USHF.L.U32 UR10, UR10, 0x1, URZ ;  /* 0x000000010a0a7899 */ /* 0x000fe400080006ff */
[----:B------:R-:W-:-:S04]  /*0710*/  UIADD3 UR4, UPT, UPT, -UR4, 0x100000, URZ ;  /* 0x0010000004047890 */ /* 0x000fc8000fffe1ff */
[----:B------:R-:W-:Y:S02]  /*0720*/  USHF.L.U32 UR5, UR4, 0xb, URZ ;  /* 0x0000000b04057899 */ /* 0x000fe400080006ff */
[----:B------:R-:W-:Y:S01]  /*0730*/  USHF.L.U32 UR4, UR4, 0x1, URZ ;  /* 0x0000000104047899 */ /* 0x000fe200080006ff */
[----:B------:R-:W-:Y:S01]  /*0740*/  ELECT P0, URZ, PT ;  /* 0x0000000000ff782f */ /* 0x000fe20003800000 */
[----:B--2---:R-:W-:Y:S01]  /*0750*/  ULEA UR7, UR7, UR9, 0x18 ;  /* 0x0000000907077291 */ /* 0x004fe2000f8ec0ff */
[----:B------:R-:W1:Y:S11]  /*0760*/  FENCE.VIEW.ASYNC.S ;  /* 0x00000000000073c6 */ /* 0x000e760000000000 */
[----:B-1----:R2:W1:Y:S01]  /*0770*/  SYNCS.EXCH.64 URZ, [UR7+0x50], UR10 ;  /* 0x0000500a07ff75b2 */ /* 0x0024620008000100 */
[----:B------:R2:W1:Y:S01]  /*0780*/  SYNCS.EXCH.64 URZ, [UR7+0x70], UR4 ;  /* 0x0000700407ff75b2 */ /* 0x0004620008000100 */
[----:B------:R2:W1:Y:S01]  /*0790*/  SYNCS.EXCH.64 URZ, [UR7+0x58], UR10 ;  /* 0x0000580a07ff75b2 */ /* 0x0004620008000100 */
[----:B------:R2:W1:Y:S01]  /*07a0*/  SYNCS.EXCH.64 URZ, [UR7+0x78], UR4 ;  /* 0x0000780407ff75b2 */ /* 0x0004620008000100 */
[----:B------:R2:W1:Y:S01]  /*07b0*/  SYNCS.EXCH.64 URZ, [UR7+0x60], UR10 ;  /* 0x0000600a07ff75b2 */ /* 0x0004620008000100 */
[----:B------:R2:W1:Y:S01]  /*07c0*/  SYNCS.EXCH.64 URZ, [UR7+0x80], UR4 ;  /* 0x0000800407ff75b2 */ /* 0x0004620008000100 */
[----:B------:R2:W1:Y:S01]  /*07d0*/  SYNCS.EXCH.64 URZ, [UR7+0x68], UR10 ;  /* 0x0000680a07ff75b2 */ /* 0x0004620008000100 */
[----:B------:R2:W1:Y:S02]  /*07e0*/  SYNCS.EXCH.64 URZ, [UR7+0x88], UR4 ;  /* 0x0000880407ff75b2 */ /* 0x0004640008000100 */
[----:B--2---:R-:W-:Y:S01]  /*07f0*/  NOP ;  /* 0x0000000000007918 */ /* 0x004fe20000000000 */
.L_x_10:
[----:B------:R-:W2:Y:S01]  /*0800*/  SHFL.IDX PT, R2, R101, RZ, 0x1f ;  /* 0x00001fff65027589 */ /* 0x000ea200000e0000 */
[----:B------:R-:W-:Y:S01]  /*0810*/  NOP ;  /* 0x0000000000007918 */ /* 0x000fe20000000000 */
[----:B--2---:R-:W-:-:S13]  /*0820*/  ISETP.NE.AND P0, PT, R2, 0x3, PT ;  /* 0x000000030200780c */ /* 0x004fda0003f05270 */
[----:B------:R-:W-:Y:S05]  /*0830*/  @P0 BRA `(.L_x_11) ;  /* 0x0000000000300947 */ /* 0x000fea0003800000 */
[----:B-1----:R-:W1:Y:S01]  /*0840*/  S2UR UR5, SR_CgaCtaId ;  /* 0x00000000000579c3 */ /* 0x002e620000008800 */
        /* <DEDUP_REMOVED lines=8> */
[----:B-1----:R2:W1:Y:S01]  /*08d0*/  SYNCS.EXCH.64 URZ, [UR5+0x90], UR10 ;  /* 0x0000900a05ff75b2 */ /* 0x0024620008000100 */
[----:B------:R2:W1:Y:S02]  /*08e0*/  SYNCS.EXCH.64 URZ, [UR5+0x98], UR10 ;  /* 0x0000980a05ff75b2 */ /* 0x0004640008000100 */
[----:B--2---:R-:W-:Y:S01]  /*08f0*/  NOP ;  /* 0x0000000000007918 */ /* 0x004fe20000000000 */
.L_x_11:
[----:B------:R-:W2:Y:S01]  /*0900*/  SHFL.IDX PT, R2, R101, RZ, 0x1f ;  /* 0x00001fff65027589 */ /* 0x000ea200000e0000 */
[----:B------:R-:W-:Y:S01]  /*0910*/  NOP ;  /* 0x0000000000007918 */ /* 0x000fe20000000000 */
[----:B--2---:R-:W-:-:S13]  /*0920*/  ISETP.NE.AND P0, PT, R2, 0x4, PT ;  /* 0x000000040200780c */ /* 0x004fda0003f05270 */
[----:B------:R-:W-:Y:S05]  /*0930*/  @P0 BRA `(.L_x_12) ;  /* 0x00000000004c0947 */ /* 0x000fea0003800000 */
[----:B-1----:R-:W1:Y:S01]  /*0940*/  S2UR UR5, SR_CgaCtaId ;  /* 0x00000000000579c3 */ /* 0x002e620000008800 */
[----:B------:R-:W-:Y:S01]  /*0950*/  UMOV UR9, 0x100 ;  /* 0x0000010000097882 */ /* 0x000fe20000000000 */
[----:B------:R-:W-:Y:S01]  /*0960*/  UMOV UR7, 0x400 ;  /* 0x0000040000077882 */ /* 0x000fe20000000000 */
[----:B------:R-:W-:Y:S01]  /*0970*/  USEL UR9, UR9, 0xe0, UP2 ;  /* 0x000000e009097887 */ /* 0x000fe20009000000 */
[----:B------:R-:W-:Y:S01]  /*0980*/  UMOV UR4, 0x1 ;  /* 0x0000000100047882 */ /* 0x000fe20000000000 */
[----:B------:R-:W-:Y:S01]  /*0990*/  ELECT P0, URZ, PT ;  /* 0x0000000000ff782f */ /* 0x000fe20003800000 */
[----:B------:R-:W-:-:S04]  /*09a0*/  UIADD3 UR10, UPT, UPT, -UR4, 0x100000, URZ ;  /* 0x00100000040a7890 */ /* 0x000fc8000fffe1ff */
[----:B------:R-:W-:Y:S02]  /*09b0*/  USHF.L.U32 UR11, UR10, 0xb, URZ ;  /* 0x0000000b0a0b7899 */ /* 0x000fe400080006ff */
[----:B------:R-:W-:Y:S02]  /*09c0*/  USHF.L.U32 UR10, UR10, 0x1, URZ ;  /* 0x000000010a0a7899 */ /* 0x000fe400080006ff */
[----:B------:R-:W-:-:S04]  /*09d0*/  UIADD3 UR12, UPT, UPT, -UR9, 0x100000, URZ ;  /* 0x00100000090c7890 */ /* 0x000fc8000fffe1ff */
[----:B------:R-:W-:Y:S02]  /*09e0*/  USHF.L.U32 UR13, UR12, 0xb, URZ ;  /* 0x0000000b0c0d7899 */ /* 0x000fe400080006ff */
[----:B------:R-:W-:Y:S02]  /*09f0*/  USHF.L.U32 UR12, UR12, 0x1, URZ ;  /* 0x000000010c0c7899 */ /* 0x000fe400080006ff */
[----:B-1----:R-:W-:Y:S01]  /*0a00*/  ULEA UR5, UR5, UR7, 0x18 ;  /* 0x0000000705057291 */ /* 0x002fe2000f8ec0ff */
[----:B------:R-:W1:Y:S11]  /*0a10*/  FENCE.VIEW.ASYNC.S ;  /* 0x00000000000073c6 */ /* 0x000e760000000000 */
[----:B-1----:R2:W1:Y:S01]  /*0a20*/  SYNCS.EXCH.64 URZ, [UR5+0xa0], UR10 ;  /* 0x0000a00a05ff75b2 */ /* 0x0024620008000100 */
[----:B------:R2:W1:Y:S01]  /*0a30*/  SYNCS.EXCH.64 URZ, [UR5+0xb0], UR12 ;  /* 0x0000b00c05ff75b2 */ /* 0x0004620008000100 */
[----:B------:R2:W1:Y:S01]  /*0a40*/  SYNCS.EXCH.64 URZ, [UR5+0xa8], UR10 ;  /* 0x0000a80a05ff75b2 */ /* 0x0004620008000100 */
[----:B------:R2:W1:Y:S02]  /*0a50*/  SYNCS.EXCH.64 URZ, [UR5+0xb8], UR12 ;  /* 0x0000b80c05ff75b2 */ /* 0x0004640008000100 */
[----:B--2---:R-:W-:Y:S01]  /*0a60*/  NOP ;  /* 0x0000000000007918 */ /* 0x004fe20000000000 */
.L_x_12:
        /* <DEDUP_REMOVED lines=26> */
.L_x_13:
        /* <DEDUP_REMOVED lines=18> */
.L_x_14:
[----:B-1----:R-:W1:Y:S01]  /*0d30*/  S2UR UR5, SR_CTAID.X ;  /* 0x00000000000579c3 */ /* 0x002e620000002500 */
[----:B------:R-:W-:-:S05]  /*0d40*/  CS2R.32 R95, SR_CgaSize ;  /* 0x00000000005f7805 */ /* 0x000fca0000008a00 */
[----:B------:R-:W-:-:S05]  /*0d50*/  IMAD R95, R95, -0xa0, RZ ;  /* 0xffffff605f5f7824 */ /* 0x000fca00078e02ff */
[----:B------:R-:W-:-:S14]  /*0d60*/  R2UR UR9, R95 ;  /* 0x000000005f0972ca */ /* 0x000fdc00000e0000 */
[----:B------:R-:W2:Y:S01]  /*0d70*/  LDCU UR9, c[0x0][UR9+0x2b0] ;  /* 0x00005600090977ac */ /* 0x000ea20008000800 */
[----:B------:R-:W-:Y:S01]  /*0d80*/  NOP ;  /* 0x0000000000007918 */ /* 0x000fe20000000000 */
[----:B------:R-:W-:-:S05]  /*0d90*/  CS2R.32 R95, SR_CgaSize ;  /* 0x00000000005f7805 */ /* 0x000fca0000008a00 */
[----:B------:R-:W-:-:S05]  /*0da0*/  IMAD R95, R95, -0xa0, RZ ;  /* 0xffffff605f5f7824 */ /* 0x000fca00078e02ff */
[----:B------:R-:W-:-:S14]  /*0db0*/  R2UR UR7, R95 ;  /* 0x000000005f0772ca */ /* 0x000fdc00000e0000 */
[----:B------:R-:W3:Y:S01]  /*0dc0*/  LDCU UR7, c[0x0][UR7+0x2b4] ;  /* 0x00005680070777ac */ /* 0x000ee20008000800 */
[----:B------:R-:W4:Y:S08]  /*0dd0*/  S2UR UR4, SR_CTAID.Y ;  /* 0x00000000000479c3 */ /* 0x000f300000002600 */
[----:B------:R-:W3:Y:S01]  /*0de0*/  LDC R10, c[0x0][0xb24] ;  /* 0x0002c900ff0a7b82 */ /* 0x000ee20000000800 */
[----:B-1----:R-:W-:-:S02]  /*0df0*/  I2FP.F32.U32 R95, UR5 ;  /* 0x00000005005f7c45 */ /* 0x002fc40008201000 */
[----:B------:R-:W-:-:S05]  /*0e00*/  CS2R.32 R3, SR_CgaSize ;  /* 0x0000000000037805 */ /* 0x000fca0000008a00 */
[----:B------:R-:W-:-:S06]  /*0e10*/  IMAD R3, R3, -0xa0, RZ ;  /* 0xffffff6003037824 */ /* 0x000fcc00078e02ff */
[----:B------:R-:W1:Y:S01]  /*0e20*/  LDC R3, c[0x0][R3+0x2a0] ;  /* 0x0000a80003037b82 */ /* 0x000e620000000800 */
[----:B------:R-:W-:Y:S01]  /*0e30*/  MOV R15, UR5 ;  /* 0x00000005000f7c02 */ /* 0x000fe20008000f00 */
[----:B--2---:R-:W-:Y:S01]  /*0e40*/  FMUL R95, R95, UR9 ;  /* 0x000000095f5f7c20 */ /* 0x004fe20008400000 */
[----:B----4-:R-:W-:Y:S02]  /*0e50*/  I2FP.F32.U32 R94, UR4 ;  /* 0x00000004005e7c45 */ /* 0x010fe40008201000 */
[----:B------:R-:W-:-:S05]  /*0e60*/  CS2R.32 R2, SR_CgaSize ;  /* 0x0000000000027805 */ /* 0x000fca0000008a00 */
[----:B------:R-:W-:-:S06]  /*0e70*/  IMAD R2, R2, -0xa0, RZ ;  /* 0xffffff6002027824 */ /* 0x000fcc00078e02ff */
[----:B------:R-:W2:Y:S01]  /*0e80*/  LDC R2, c[0x0][R2+0x2a4] ;  /* 0x0000a90002027b82 */ /* 0x000ea20000000800 */
[----:B------:R-:W-:Y:S01]  /*0e90*/  MOV R14, UR4 ;  /* 0x00000004000e7c02 */ /* 0x000fe20008000f00 */
[----:B------:R-:W4:Y:S01]  /*0ea0*/  F2I.U32.TRUNC.NTZ R95, R95 ;  /* 0x0000005f005f7305 */ /* 0x000f22000020f000 */
[----:B---3--:R-:W-:-:S05]  /*0eb0*/  FMUL R94, R94, UR7 ;  /* 0x000000075e5e7c20 */ /* 0x008fca0008400000 */
[----:B------:R-:W-:Y:S01]  /*0ec0*/  BAR.SYNC.DEFER_BLOCKING 0x0 ;  /* 0x0000000000007b1d */ /* 0x000fe20000010000 */
[----:B------:R-:W-:-:S05]  /*0ed0*/  ISETP.GE.AND P0, PT, R10, 0x1, PT ;  /* 0x000000010a00780c */ /* 0x000fca0003f06270 */
[----:B------:R-:W3:Y:S02]  /*0ee0*/  F2I.U32.TRUNC.NTZ R94, R94 ;  /* 0x0000005e005e7305 */ /* 0x000ee4000020f000 */
[----:B------:R-:W2:Y:S01]  /*0ef0*/  S2UR UR36, SR_CTAID.Z ;  /* 0x00000000002479c3 */ /* 0x000ea20000002700 */
[----:B----4-:R-:W-:-:S05]  /*0f00*/  IADD3 R95, PT, PT, -R95, RZ, RZ ;  /* 0x000000ff5f5f7210 */ /* 0x010fca0007ffe1ff */
[----:B-1----:R-:W-:Y:S01]  /*0f10*/  IMAD R95, R3, R95, UR5 ;  /* 0x00000005035f7e24 */ /* 0x002fe2000f8e025f */
[----:B---3--:R-:W-:-:S05]  /*0f20*/  IADD3 R94, PT, PT, -R94, RZ, RZ ;  /* 0x000000ff5e5e7210 */ /* 0x008fca0007ffe1ff */
[----:B--2---:R-:W-:Y:S01]  /*0f30*/  IMAD R94, R2, R94, UR4 ;  /* 0x00000004025e7e24 */ /* 0x004fe2000f8e025e */
[----:B------:R-:W-:Y:S06]  /*0f40*/  @!P0 BRA `(.L_x_15) ;  /* 0x0000000000b88947 */ /* 0x000fec0003800000 */
[----:B------:R-:W1:Y:S01]  /*0f50*/  LDC.64 R4, c[0x0][0xb18] ;  /* 0x0002c600ff047b82 */ /* 0x000e620000000a00 */
[----:B------:R-:W-:-:S07]  /*0f60*/  ISETP.NE.AND P0, PT, R10, 0x1, PT ;  /* 0x000000010a00780c */ /* 0x000fce0003f05270 */
[----:B------:R-:W2:Y:S08]  /*0f70*/  LDC R9, c[0x0][0xb0c] ;  /* 0x0002c300ff097b82 */ /* 0x000eb00000000800 */
[----:B------:R-:W3:Y:S08]  /*0f80*/  LDC R12, c[0x0][0x370] ;  /* 0x0000dc00ff0c7b82 */ /* 0x000ef00000000800 */
[----:B------:R-:W4:Y:S01]  /*0f90*/  LDC R11, c[0x0][0x374] ;  /* 0x0000dd00ff0b7b82 */ /* 0x000f220000000800 */
[----:B-1----:R-:W-:-:S07]  /*0fa0*/  ISETP.NE.AND P1, PT, R4, 0x1, PT ;  /* 0x000000010400780c */ /* 0x002fce0003f25270 */
[----:B------:R-:W3:Y:S01]  /*0fb0*/  LDC.64 R6, c[0x0][0xb10] ;  /* 0x0002c400ff067b82 */ /* 0x000ee20000000a00 */
[----:B--2---:R-:W-:-:S07]  /*0fc0*/  ISETP.NE.AND P2, PT, R9, 0x1, PT ;  /* 0x000000010900780c */ /* 0x004fce0003f45270 */
[----:B------:R-:W1:Y:S08]  /*0fd0*/  LDC R8, c[0x0][0xb20] ;  /* 0x0002c800ff087b82 */ /* 0x000e700000000800 */
[----:B------:R-:W2:Y:S01]  /*0fe0*/  LDC.64 R2, c[0x0][0xb28] ;  /* 0x0002ca00ff027b82 */ /* 0x000ea20000000a00 */
[----:B----4-:R-:W-:-:S04]  /*0ff0*/  IMAD.HI.U32 R13, R11, R5, RZ ;  /* 0x000000050b0d7227 */ /* 0x010fc800078e00ff */
[----:B------:R-:W-:-:S04]  /*1000*/  IMAD.HI.U32 R5, R14, R5, RZ ;  /* 0x000000050e057227 */ /* 0x000fc800078e00ff */
[----:B---3--:R-:W-:-:S05]  /*1010*/  IMAD.HI.U32 R16, R12, R6, RZ ;  /* 0x000000060c107227 */ /* 0x008fca00078e00ff */
[-C--:B------:R-:W-:Y:S01]  /*1020*/  @P2 SHF.R.U32.HI R12, RZ, R7.reuse, R16 ;  /* 0x00000007ff0c2219 */ /* 0x080fe20000011610 */
[----:B------:R-:W-:Y:S01]  /*1030*/  IMAD.HI.U32 R16, R15, R6, RZ ;  /* 0x000000060f107227 */ /* 0x000fe200078e00ff */
[-C--:B-1----:R-:W-:Y:S02]  /*1040*/  @P1 SHF.R.U32.HI R11, RZ, R8.reuse, R13 ;  /* 0x00000008ff0b1219 */ /* 0x082fe4000001160d */
[----:B------:R-:W-:Y:S02]  /*1050*/  SHF.R.U32.HI R5, RZ, R8, R5 ;  /* 0x00000008ff057219 */ /* 0x000fe40000011605 */
[----:B------:R-:W-:Y:S02]  /*1060*/  SHF.R.U32.HI R16, RZ, R7, R16 ;  /* 0x00000007ff107219 */ /* 0x000fe40000011610 */
[----:B------:R-:W-:Y:S01]  /*1070*/  SEL R5, R14, R5, !P1 ;  /* 0x000000050e057207 */ /* 0x000fe20004800000 */
[----:B--2---:R-:W-:Y:S01]  /*1080*/  IMAD.HI.U32 R13, R11, R2, RZ ;  /* 0x000000020b0d7227 */ /* 0x004fe200078e00ff */
[----:B------:R-:W-:-:S03]  /*1090*/  SEL R16, R15, R16, !P2 ;  /* 0x000000100f107207 */ /* 0x000fc60005000000 */
[----:B------:R-:W-:Y:S01]  /*10a0*/  IMAD.HI.U32 R6, R12, R2, RZ ;  /* 0x000000020c067227 */ /* 0x000fe200078e00ff */
[----:B------:R-:W-:-:S04]  /*10b0*/  @P0 SHF.R.U32.HI R11, RZ, R3, R13 ;  /* 0x00000003ff0b0219 */ /* 0x000fc8000001160d */
[----:B------:R-:W-:Y:S01]  /*10c0*/  @P0 SHF.R.U32.HI R12, RZ, R3, R6 ;  /* 0x00000003ff0c0219 */ /* 0x000fe20000011606 */
[----:B------:R-:W-:-:S04]  /*10d0*/  IMAD R11, R11, R10, RZ ;  /* 0x0000000a0b0b7224 */ /* 0x000fc800078e02ff */
[----:B------:R-:W-:Y:S01]  /*10e0*/  IMAD R6, R12, R10, RZ ;  /* 0x0000000a0c067224 */ /* 0x000fe200078e02ff */
[----:B------:R-:W-:-:S04]  /*10f0*/  ISETP.GE.AND P1, PT, R5, R11, PT ;  /* 0x0000000b0500720c */ /* 0x000fc80003f26270 */
[----:B------:R-:W-:Y:S01]  /*1100*/  ISETP.GE.OR P1, PT, R16, R6, P1 ;  /* 0x000000061000720c */ /* 0x000fe20000f26670 */
[----:B------:R-:W-:-:S05]  /*1110*/  IMAD.HI.U32 R6, R5, R2, RZ ;  /* 0x0000000205067227 */ /* 0x000fca00078e00ff */
[----:B------:R-:W-:-:S04]  /*1120*/  SHF.R.U32.HI R6, RZ, R3, R6 ;  /* 0x00000003ff067219 */ /* 0x000fc80000011606 */
[----:B------:R-:W-:-:S03]  /*1130*/  SEL R6, R5, R6, !P0 ;  /* 0x0000000605067207 */ /* 0x000fc60004000000 */
[----:B------:R-:W-:Y:S01]  /*1140*/  @!P1 IMAD.HI.U32 R7, R16, R2, RZ ;  /* 0x0000000210079227 */ /* 0x000fe200078e00ff */
[----:B------:R-:W-:-:S04]  /*1150*/  IADD3 R2, PT, PT, -R6, RZ, RZ ;  /* 0x000000ff06027210 */ /* 0x000fc80007ffe1ff */
[----:B------:R-:W-:Y:S01]  /*1160*/  @!P1 SHF.R.U32.HI R3, RZ, R3, R7 ;  /* 0x00000003ff039219 */ /* 0x000fe20000011607 */
[----:B------:R-:W-:Y:S01]  /*1170*/  IMAD R2, R10, R2, R5 ;  /* 0x000000020a027224 */ /* 0x000fe200078e0205 */
[----:B------:R-:W-:Y:S02]  /*1180*/  IADD3 R7, PT, PT, -R5, RZ, RZ ;  /* 0x000000ff05077210 */ /* 0x000fe40007ffe1ff */
[----:B------:R-:W-:-:S03]  /*1190*/  @!P1 SEL R3, R16, R3, !P0 ;  /* 0x0000000310039207 */ /* 0x000fc60004000000 */
[----:B------:R-:W-:Y:S02]  /*11a0*/  IMAD R7, R4, R7, R14 ;  /* 0x0000000704077224 */ /* 0x000fe400078e020e */
[--C-:B------:R-:W-:Y:S02]  /*11b0*/  @!P1 IMAD.IADD R6, R6, 0x1, -R3.reuse ;  /* 0x0000000106069824 */ /* 0x100fe400078e0a03 */
[----:B------:R-:W-:Y:S01]  /*11c0*/  @!P1 IMAD R3, R2, R12, R3 ;  /* 0x0000000c02039224 */ /* 0x000fe200078e0203 */
[----:B------:R-:W-:Y:S01]  /*11d0*/  IADD3 R2, PT, PT, -R16, RZ, RZ ;  /* 0x000000ff10027210 */ /* 0x000fe20007ffe1ff */
[----:B------:R-:W-:Y:S02]  /*11e0*/  @!P1 IMAD R5, R6, R10, R16 ;  /* 0x0000000a06059224 */ /* 0x000fe400078e0210 */
[----:B------:R-:W-:Y:S02]  /*11f0*/  @!P1 IMAD.MOV.U32 R16, RZ, RZ, R3 ;  /* 0x000000ffff109224 */ /* 0x000fe400078e0003 */
[----:B------:R-:W-:-:S02]  /*1200*/  IMAD R2, R9, R2, R15 ;  /* 0x0000000209027224 */ /* 0x000fc400078e020f */
[----:B------:R-:W-:Y:S02]  /*1210*/  IMAD R14, R5, R4, R7 ;  /* 0x00000004050e7224 */ /* 0x000fe400078e0207 */
[----:B------:R-:W-:Y:S02]  /*1220*/  IMAD R15, R16, R9, R2 ;  /* 0x00000009100f7224 */ /* 0x000fe400078e0202 */
.L_x_15:
[----:B------:R-:W1:Y:S01]  /*1230*/  LDCU UR4, c[0x0][0xb30] ;  /* 0x00016600ff0477ac */ /* 0x000e620008000800 */
[----:B------:R-:W2:Y:S08]  /*1240*/  S2UR UR37, SR_CgaCtaId ;  /* 0x00000000002579c3 */ /* 0x000eb00000008800 */
[----:B------:R-:W3:Y:S01]  /*1250*/  LDC R40, c[0x0][0xb24] ;  /* 0x0002c900ff287b82 */ /* 0x000ee20000000800 */
[----:B-1----:R-:W-:-:S09]  /*1260*/  UISETP.NE.AND UP1, UPT, UR4, 0x1, UPT ;  /* 0x000000010400788c */ /* 0x002fd2000bf25270 */
[----:B--2---:R-:W-:Y:S05]  /*1270*/  BRA.U UP1, `(.L_x_16) ;  /* 0x0000000101407547 */ /* 0x004fea000b800000 */
[----:B------:R-:W1:Y:S08]  /*1280*/  LDC.64 R4, c[0x0][0xb10] ;  /* 0x0002c400ff047b82 */ /* 0x000e700000000a00 */
[----:B------:R-:W2:Y:S08]  /*1290*/  LDC.64 R2, c[0x0][0xb18] ;  /* 0x0002c600ff027b82 */ /* 0x000eb00000000a00 */
[----:B------:R-:W4:Y:S08]  /*12a0*/  LDC R6, c[0x0][0xb20] ;  /* 0x0002c800ff067b82 */ /* 0x000f300000000800 */
[----:B------:R-:W3:Y:S01]  /*12b0*/  LDC R7, c[0x0][0xb0c] ;  /* 0x0002c300ff077b82 */ /* 0x000ee20000000800 */
[----:B-1----:R-:W-:-:S05]  /*12c0*/  IMAD.HI.U32 R4, R15, R4, RZ ;  /* 0x000000040f047227 */ /* 0x002fca00078e00ff */
[----:B------:R-:W-:Y:S01]  /*12d0*/  SHF.R.U32.HI R4, RZ, R5, R4 ;  /* 0x00000005ff047219 */ /* 0x000fe20000011604 */
[----:B--2---:R-:W-:Y:S01]  /*12e0*/  IMAD.HI.U32 R3, R14, R3, RZ ;  /* 0x000000030e037227 */ /* 0x004fe200078e00ff */
[----:B------:R-:W-:-:S04]  /*12f0*/  ISETP.NE.AND P0, PT, R2, 0x1, PT ;  /* 0x000000010200780c */ /* 0x000fc80003f05270 */
[----:B----4-:R-:W-:-:S04]  /*1300*/  SHF.R.U32.HI R3, RZ, R6, R3 ;  /* 0x00000006ff037219 */ /* 0x010fc80000011603 */
[----:B------:R-:W-:Y:S02]  /*1310*/  SEL R3, R14, R3, !P0 ;  /* 0x000000030e037207 */ /* 0x000fe40004000000 */
[----:B---3--:R-:W-:-:S04]  /*1320*/  ISETP.NE.AND P1, PT, R7, 0x1, PT ;  /* 0x000000010700780c */ /* 0x008fc80003f25270 */
[----:B------:R-:W-:-:S05]  /*1330*/  SEL R4, R15, R4, !P1 ;  /* 0x000000040f047207 */ /* 0x000fca0004800000 */
[----:B------:R-:W-:Y:S02]  /*1340*/  IMAD.IADD R5, R3, 0x1, -R4 ;  /* 0x0000000103057824 */ /* 0x000fe400078e0a04 */
[----:B------:R-:W-:Y:S02]  /*1350*/  IMAD.IADD R3, R4, 0x1, -R3 ;  /* 0x0000000104037824 */ /* 0x000fe400078e0a03 */
[----:B------:R-:W-:Y:S02]  /*1360*/  IMAD R15, R5, R7, R15 ;  /* 0x00000007050f7224 */ /* 0x000fe400078e020f */
[----:B------:R-:W-:-:S07]  /*1370*/  IMAD R14, R3, R2, R14 ;  /* 0x00000002030e7224 */ /* 0x000fce00078e020e */
.L_x_16:
[----:B------:R-:W-:Y:S01]  /*1380*/  BAR.SYNC.DEFER_BLOCKING 0x0 ;  /* 0x0000000000007b1d */ /* 0x000fe20000010000 */
[----:B------:R-:W-:Y:S01]  /*1390*/  UISETP.NE.AND UP1, UPT, UR8, 0x2, UPT ;  /* 0x000000020800788c */ /* 0x000fe2000bf25270 */
[----:B------:R-:W-:Y:S02]  /*13a0*/  ISETP.NE.OR P5, PT, R0, 0x2, !P5 ;  /* 0x000000020000780c */ /* 0x000fe40006fa5670 */
[----:B------:R-:W-:-:S06]  /*13b0*/  LOP3.LUT R2, R108, 0x1f, RZ, 0xc0, !PT ;  /* 0x0000001f6c027812 */ /* 0x000fcc00078ec0ff */
[----:B------:R-:W-:Y:S05]  /*13c0*/  BRA.U UP1, `(.L_x_17) ;  /* 0x0000001101807547 */ /* 0x000fea000b800000 */
[----:B------:R-:W1:Y:S01]  /*13d0*/  LDCU UR13, c[0x0][0x38c] ;  /* 0x00007180ff0d77ac */ /* 0x000e620008000800 */
[----:B------:R-:W2:Y:S01]  /*13e0*/  LDC R8, c[0x0][0x370] ;  /* 0x0000dc00ff087b82 */ /* 0x000ea20000000800 */
[----:B------:R-:W-:Y:S01]  /*13f0*/  PLOP3.LUT P1, PT, PT, PT, UP2, 0x80, 0x8 ;  /* 0x000000000008781c */ /* 0x000fe20003f2f028 */
[----:B------:R-:W-:Y:S01]  /*1400*/  IMAD.MOV.U32 R17, RZ, RZ, 0x1 ;  /* 0x00000001ff117424 */ /* 0x000fe200078e00ff */
[----:B------:R-:W-:Y:S01]  /*1410*/  ISETP.EQ.OR P4, PT, R2, RZ, P5 ;  /* 0x000000ff0200720c */ /* 0x000fe20002f82670 */
[----:B------:R-:W-:Y:S01]  /*1420*/  IMAD.MOV.U32 R16, RZ, RZ, RZ ;  /* 0x000000ffff107224 */ /* 0x000fe200078e00ff */
[----:B------:R-:W-:Y:S02]  /*1430*/  PLOP3.LUT P1, PT, P1, PT, PT, 0x8, 0x80 ;  /* 0x000000000080781c */ /* 0x000fe40000f2e170 */
[----:B------:R-:W-:Y:S01]  /*1440*/  CS2R R12, SRZ ;  /* 0x00000000000c7805 */ /* 0x000fe2000001ff00 */
[----:B------:R-:W-:Y:S01]  /*1450*/  IMAD.MOV.U32 R11, RZ, RZ, 0x1 ;  /* 0x00000001ff0b7424 */ /* 0x000fe200078e00ff */
[----:B------:R-:W4:Y:S01]  /*1460*/  LDC R0, c[0x0][0x374] ;  /* 0x0000dd00ff007b82 */ /* 0x000f220000000800 */
[----:B------:R-:W2:Y:S01]  /*1470*/  LDCU.64 UR22, c[0x0][0x348] ;  /* 0x00006900ff1677ac */ /* 0x000ea20008000a00 */
[----:B------:R-:W-:Y:S01]  /*1480*/  UMOV UR6, URZ ;  /* 0x000000ff00067c82 */ /* 0x000fe20008000000 */
[----:B-1----:R-:W-:-:S04]  /*1490*/  UIADD3 UR5, UPT, UPT, UR13, 0x7f, URZ ;  /* 0x0000007f0d057890 */ /* 0x002fc8000fffe0ff */
[----:B------:R-:W-:-:S04]  /*14a0*/  USHF.R.S32.HI UR4, URZ, 0x1f, UR5 ;  /* 0x0000001fff047899 */ /* 0x000fc80008011405 */
[----:B------:R-:W-:-:S04]  /*14b0*/  ULEA.HI UR4, UR4, UR5, URZ, 0x7 ;  /* 0x0000000504047291 */ /* 0x000fc8000f8f38ff */
[----:B------:R-:W-:Y:S02]  /*14c0*/  USHF.R.S32.HI UR15, URZ, 0x7, UR4 ;  /* 0x00000007ff0f7899 */ /* 0x000fe40008011404 */
[----:B------:R-:W-:Y:S02]  /*14d0*/  UIADD3 UR4, UPT, UPT, UR13, -0x1, URZ ;  /* 0xffffffff0d047890 */ /* 0x000fe4000fffe0ff */
[----:B------:R-:W-:Y:S02]  /*14e0*/  UISETP.LT.U32.AND UP0, UPT, UR15, 0x5, UPT ;  /* 0x000000050f00788c */ /* 0x000fe4000bf01070 */
[----:B------:R-:W-:Y:S02]  /*14f0*/  UISETP.GE.U32.AND UP1, UPT, UR4, -0xff, UPT ;  /* 0xffffff010400788c */ /* 0x000fe4000bf26070 */
[----:B------:R-:W-:Y:S02]  /*1500*/  USEL UR14, UR15, 0x5, UP0 ;  /* 0x000000050f0e7887 */ /* 0x000fe40008000000 */
[----:B------:R-:W-:-:S02]  /*1510*/  UIADD3 UR13, UPT, UPT, UR13, 0xfe, URZ ;  /* 0x000000fe0d0d7890 */ /* 0x000fc4000fffe0ff */
[----:B------:R-:W-:Y:S02]  /*1520*/  UIADD3 UR5, UPT, UPT, UR14, -0x1, URZ ;  /* 0xffffffff0e057890 */ /* 0x000fe4000fffe0ff */
[----:B------:R-:W-:-:S03]  /*1530*/  UIADD3 UR7, UPT, UPT, UR15, -UR14, URZ ;  /* 0x8000000e0f077290 */ /* 0x000fc6000fffe0ff */
[----:B------:R-:W-:-:S04]  /*1540*/  @UP1 UIADD3 UR5, UPT, UPT, UR14, URZ, URZ ;  /* 0x000000ff0e051290 */ /* 0x000fc8000fffe0ff */
[----:B--2---:R-:W-:-:S12]  /*1550*/  UIADD3 UR5, UPT, UPT, UR5, 0x1, URZ ;  /* 0x0000000105057890 */ /* 0x004fd8000fffe0ff */
.L_x_35:
[----:B------:R-:W-:Y:S01]  /*1560*/  UISETP.NE.AND UP0, UPT, UR37, URZ, UPT ;  /* 0x000000ff2500728c */ /* 0x000fe2000bf05270 */
[----:B------:R-:W1:Y:S08]  /*1570*/  S2UR UR37, SR_CgaCtaId ;  /* 0x00000000002579c3 */ /* 0x000e700000008800 */
[----:B------:R-:W-:Y:S05]  /*1580*/  BRA.U UP0, `(.L_x_18) ;  /* 0x0000000100347547 */ /* 0x000fea000b800000 */
[----:B------:R-:W2:Y:S01]  /*1590*/  S2R R2, SR_CgaCtaId ;  /* 0x0000000000027919 */ /* 0x000ea20000008800 */
[----:B------:R-:W-:-:S04]  /*15a0*/  MOV R3, 0x400 ;  /* 0x0000040000037802 */ /* 0x000fc80000000f00 */
[----:B--2---:R-:W-:Y:S02]  /*15b0*/  LEA R2, R2, R3, 0x18 ;  /* 0x0000000302027211 */ /* 0x004fe400078ec0ff */
[----:B------:R-:W-:-:S03]  /*15c0*/  SHF.L.U32 R3, R11, 0x1f, RZ ;  /* 0x0000001f0b037819 */ /* 0x000fc600000006ff */
[----:B------:R-:W-:-:S04]  /*15d0*/  IMAD R2, R12, 0x8, R2 ;  /* 0x000000080c027824 */ /* 0x000fc800078e0202 */
[----:B------:R-:W2:Y:S02]  /*15e0*/  SYNCS.PHASECHK.TRANS64.TRYWAIT P0, [R2+URZ+0x110], R3 ;  /* 0x00011003020075a7 */ /* 0x000ea400080011ff */
[----:B--2---:R-:W-:Y:S05]  /*15f0*/  @!P0 BRA `(.L_x_19) ;  /* 0x0000007800a88947 */ /* 0x004fea0003800000 */
.L_x_126:
[----:B------:R-:W-:Y:S01]  /*1600*/  VIADD R12, R12, 0x1 ;  /* 0x000000010c0c7836 */ /* 0x000fe20000000000 */
[----:B------:R2:W-:Y:S04]  /*1610*/  SYNCS.ARRIVE.TRANS64.A1T0 RZ, [R2+URZ+0x100], RZ ;  /* 0x000100ff02ff79a7 */ /* 0x0005e800081000ff */
[----:B------:R-:W-:-:S04]  /*1620*/  ISETP.NE.AND P0, PT, R12, 0x2, PT ;  /* 0x000000020c00780c */ /* 0x000fc80003f05270 */
[----:B------:R-:W-:Y:S02]  /*1630*/  SEL R12, R12, RZ, P0 ;  /* 0x000000ff0c0c7207 */ /* 0x000fe40000000000 */
[----:B--2---:R-:W-:-:S04]  /*1640*/  SEL R2, RZ, 0x1, P0 ;  /* 0x00000001ff027807 */ /* 0x004fc80000000000 */
[----:B------:R-:W-:-:S07]  /*1650*/  LOP3.LUT R11, R11, R2, RZ, 0x3c, !PT ;  /* 0x000000020b0b7212 */ /* 0x000fce00078e3cff */
.L_x_18:
[----:B------:R-:W-:Y:S01]  /*1660*/  UMOV UR4, 0x400 ;  /* 0x0000040000047882 */ /* 0x000fe20000000000 */
[----:B------:R-:W-:Y:S01]  /*1670*/  SHF.L.U32 R2, R17, 0x1f, RZ ;  /* 0x0000001f11027819 */ /* 0x000fe200000006ff */
[----:B-1----:R-:W-:Y:S01]  /*1680*/  ULEA UR4, UR37, UR4, 0x18 ;  /* 0x0000000425047291 */ /* 0x002fe2000f8ec0ff */
[----:B------:R-:W-:Y:S01]  /*1690*/  R2UR UR35, R15 ;  /* 0x000000000f2372ca */ /* 0x000fe200000e0000 */
[----:B------:R-:W-:Y:S01]  /*16a0*/  UISETP.GE.U32.AND UP0, UPT, UR13, 0xff, UPT ;  /* 0x000000ff0d00788c */ /* 0x000fe2000bf06070 */
[----:B------:R-:W-:Y:S01]  /*16b0*/  R2UR UR11, R14 ;  /* 0x000000000e0b72ca */ /* 0x000fe200000e0000 */
[----:B------:R-:W-:Y:S01]  /*16c0*/  ULEA UR8, UR6, UR4, 0x3 ;  /* 0x0000000406087291 */ /* 0x000fe2000f8e18ff */
[----:B------:R-:W-:-:S08]  /*16d0*/  UMOV UR24, URZ ;  /* 0x000000ff00187c82 */ /* 0x000fd00008000000 */
[----:B------:R1:W2:Y:S01]  /*16e0*/  SYNCS.PHASECHK.TRANS64.TRYWAIT P0, [UR8+0x28], R2 ;  /* 0x00002802ff0075a7 */ /* 0x0002a20008001108 */
[----:B------:R-:W-:Y:S02]  /*16f0*/  USHF.L.U32 UR35, UR35, 0x6, URZ ;  /* 0x0000000623237899 */ /* 0x000fe400080006ff */
[----:B------:R-:W-:Y:S01]  /*1700*/  USHF.L.U32 UR11, UR11, 0x8, URZ ;  /* 0x000000080b0b7899 */ /* 0x000fe200080006ff */
[----:B------:R-:W-:Y:S11]  /*1710*/  BRA.U !UP0, `(.L_x_20) ;  /* 0x0000000108a87547 */ /* 0x000ff6000b800000 */
[----:B------:R-:W-:Y:S01]  /*1720*/  UMOV UR16, URZ ;  /* 0x000000ff00107c82 */ /* 0x000fe20008000000 */
[----:B------:R-:W-:-:S05]  /*1730*/  UMOV UR17, UR6 ;  /* 0x0000000600117c82 */ /* 0x000fca0008000000 */
.L_x_25:
[----:B-1----:R-:W-:Y:S01]  /*1740*/  ULEA UR33, UR17, UR4, 0x3 ;  /* 0x0000000411217291 */ /* 0x002fe2000f8e18ff */
[----:B--2---:R-:W-:Y:S01]  /*1750*/  @!P5 MOV R3, 0xa000 ;  /* 0x0000a0000003d802 */ /* 0x004fe20000000f00 */
[----:B--2---:R-:W-:Y:S10]  /*1760*/  @P0 BRA `(.L_x_21) ;  /* 0x00000000000c0947 */ /* 0x004ff40003800000 */
[----:B------:R-:W-:-:S04]  /*1770*/  SHF.L.U32 R4, R17, 0x1f, RZ ;  /* 0x0000001f11047819 */ /* 0x000fc800000006ff */
[----:B------:R-:W2:Y:S02]  /*1780*/  SYNCS.PHASECHK.TRANS64.TRYWAIT P0, [UR33+0x28], R4 ;  /* 0x00002804ff0075a7 */ /* 0x000ea40008001121 */
[----:B--2---:R-:W-:Y:S05]  /*1790*/  @!P0 BRA `(.L_x_22) ;  /* 0x0000007800548947 */ /* 0x004fea0003800000 */
.L_x_21:
[----:B------:R2:W-:Y:S01]  /*17a0*/  @!P5 SYNCS.ARRIVE.TRANS64 RZ, [UR33], R3 ;  /* 0x00000003ffffd9a7 */ /* 0x0005e20008000021 */
[----:B------:R-:W-:Y:S04]  /*17b0*/  BSSY.RECONVERGENT B0, `(.L_x_23) ;  /* 0x0000003000007945 */ /* 0x000fe80003800200 */
[----:B------:R-:W-:Y:S05]  /*17c0*/  @P4 BRA `(.L_x_24) ;  /* 0x0000000000044947 */ /* 0x000fea0003800000 */
[----:B------:R-:W-:Y:S05]  /*17d0*/  BPT.TRAP 0x1 ;  /* 0x000000040000795c */ /* 0x000fea0000300000 */
.L_x_24:
[----:B------:R-:W-:Y:S05]  /*17e0*/  BSYNC.RECONVERGENT B0 ;  /* 0x0000000000007941 */ /* 0x000fea0003800200 */
.L_x_23:
[----:B------:R-:W-:Y:S02]  /*17f0*/  UIADD3 UR6, UPT, UPT, UR17, 0x1, URZ ;  /* 0x0000000111067890 */ /* 0x000fe4000fffe0ff */
[----:B------:R-:W-:Y:S02]  /*1800*/  ULEA UR32, UR17, UR4, 0xd ;  /* 0x0000000411207291 */ /* 0x000fe4000f8e68ff */
[----:B------:R-:W-:Y:S02]  /*1810*/  UISETP.NE.AND UP0, UPT, UR6, 0x5, UPT ;  /* 0x000000050600788c */ /* 0x000fe4000bf05270 */
[----:B------:R-:W-:Y:S02]  /*1820*/  UIADD3 UR26, UP1, UPT, UR22, 0x80, URZ ;  /* 0x00000080161a7890 */ /* 0x000fe4000ff3e0ff */
[----:B------:R-:W-:Y:S02]  /*1830*/  USEL UR9, URZ, 0x1, UP0 ;  /* 0x00000001ff097887 */ /* 0x000fe40008000000 */
[----:B------:R-:W-:-:S02]  /*1840*/  USEL UR6, UR6, URZ, UP0 ;  /* 0x000000ff06067287 */ /* 0x000fc40008000000 */
[----:B------:R-:W-:Y:S02]  /*1850*/  UIADD3 UR20, UP0, UPT, UR22, 0x180, URZ ;  /* 0x0000018016147890 */ /* 0x000fe4000ff1e0ff */
[----:B------:R-:W-:Y:S01]  /*1860*/  ULEA UR8, UR6, UR4, 0x3 ;  /* 0x0000000406087291 */ /* 0x000fe2000f8e18ff */
[----:B------:R-:W-:Y:S01]  /*1870*/  LOP3.LUT R17, R17, UR9, RZ, 0x3c, !PT ;  /* 0x0000000911117c12 */ /* 0x000fe2000f8e3cff */
[----:B------:R-:W-:Y:S02]  /*1880*/  USHF.L.U32 UR34, UR16, 0x7, URZ ;  /* 0x0000000710227899 */ /* 0x000fe400080006ff */
[----:B------:R-:W-:Y:S01]  /*1890*/  UIADD3.X UR27, UPT, UPT, URZ, UR23, URZ, UP1, !UPT ;  /* 0x00000017ff1b7290 */ /* 0x000fe20008ffe4ff */
[----:B-1----:R-:W-:Y:S01]  /*18a0*/  SHF.L.U32 R2, R17, 0x1f, RZ ;  /* 0x0000001f11027819 */ /* 0x002fe200000006ff */
[----:B------:R-:W-:Y:S02]  /*18b0*/  UIADD3 UR32, UPT, UPT, UR32, 0x6400, URZ ;  /* 0x0000640020207890 */ /* 0x000fe4000fffe0ff */
[----:B------:R-:W-:Y:S01]  /*18c0*/  UIADD3.X UR21, UPT, UPT, URZ, UR23, URZ, UP0, !UPT ;  /* 0x00000017ff157290 */ /* 0x000fe200087fe4ff */
[----:B------:R1:W1:Y:S01]  /*18d0*/  SYNCS.PHASECHK.TRANS64.TRYWAIT P0, [UR8+0x28], R2 ;  /* 0x00002802ff0075a7 */ /* 0x0002620008001108 */
[----:B------:R-:W-:Y:S01]  /*18e0*/  ULEA UR8, UR17, UR4, 0xf ;  /* 0x0000000411087291 */ /* 0x000fe2000f8e78ff */
[----:B------:R-:W-:Y:S01]  /*18f0*/  UMOV UR18, 0x0 ;  /* 0x0000000000127882 */ /* 0x000fe20000000000 */
[----:B------:R-:W-:-:S02]  /*1900*/  UMOV UR19, 0x10000000 ;  /* 0x1000000000137882 */ /* 0x000fc40000000000 */
[----:B------:R-:W-:Y:S01]  /*1910*/  UIADD3 UR8, UPT, UPT, UR8, 0x10400, URZ ;  /* 0x0001040008087890 */ /* 0x000fe2000fffe0ff */
[----:B------:R1:W-:Y:S01]  /*1920*/  UTMALDG.3D [UR32], [UR26], desc[UR18] ;  /* 0x000012201a0075b4 */ /* 0x0003e20008011000 */
[----:B------:R-:W-:Y:S01]  /*1930*/  UMOV UR12, UR36 ;  /* 0x00000024000c7c82 */ /* 0x000fe20008000000 */
[----:B------:R-:W-:Y:S01]  /*1940*/  UMOV UR9, UR33 ;  /* 0x0000002100097c82 */ /* 0x000fe20008000000 */
[----:B------:R-:W-:Y:S01]  /*1950*/  UMOV UR10, UR34 ;  /* 0x00000022000a7c82 */ /* 0x000fe20008000000 */
[----:B------:R-:W-:Y:S01]  /*1960*/  UIADD3 UR16, UPT, UPT, UR16, 0x1, URZ ;  /* 0x0000000110107890 */ /* 0x000fe2000fffe0ff */
[----:B------:R-:W-:Y:S01]  /*1970*/  UMOV UR24, UR5 ;  /* 0x0000000500187c82 */ /* 0x000fe20008000000 */
[----:B------:R-:W-:Y:S02]  /*1980*/  UMOV UR17, UR6 ;  /* 0x0000000600117c82 */ /* 0x000fe40008000000 */
[----:B------:R1:W-:Y:S01]  /*1990*/  UTMALDG.3D [UR8], [UR20], desc[UR18] ;  /* 0x00001208140075b4 */ /* 0x0003e20008011000 */
[----:B------:R-:W-:-:S09]  /*19a0*/  UISETP.NE.AND UP0, UPT, UR16, UR5, UPT ;  /* 0x000000051000728c */ /* 0x000fd2000bf05270 */
[----:B------:R-:W-:Y:S05]  /*19b0*/  BRA.U UP0, `(.L_x_25) ;  /* 0xfffffffd00607547 */ /* 0x000fea000b83ffff */
.L_x_20:
[----:B-1----:R-:W-:Y:S01]  /*19c0*/  ULEA UR8, UR6, UR4, 0x3 ;  /* 0x0000000406087291 */ /* 0x002fe2000f8e18ff */
[----:B------:R-:W-:Y:S01]  /*19d0*/  SHF.L.U32 R2, R17, 0x1f, RZ ;  /* 0x0000001f11027819 */ /* 0x000fe200000006ff */
[----:B------:R-:W-:Y:S01]  /*19e0*/  @!P1 SYNCS.ARRIVE.TRANS64.A1T0 RZ, [UR4+0x98], RZ ;  /* 0x000098ffffff99a7 */ /* 0x000fe20008100004 */
[----:B------:R-:W-:-:S06]  /*19f0*/  UISETP.GT.AND UP0, UPT, UR15, UR14, UPT ;  /* 0x0000000e0f00728c */ /* 0x000fcc000bf04270 */
[----:B--2---:R1:W2:Y:S03]  /*1a00*/  SYNCS.PHASECHK.TRANS64.TRYWAIT P0, [UR8+0x28], R2 ;  /* 0x00002802ff0075a7 */ /* 0x0042a60008001108 */
[----:B------:R-:W-:Y:S05]  /*1a10*/  BRA.U !UP0, `(.L_x_26) ;  /* 0x0000000108ac7547 */ /* 0x000fea000b800000 */
[----:B------:R-:W-:Y:S01]  /*1a20*/  UIADD3 UR21, UPT, UPT, UR7, UR24, URZ ;  /* 0x0000001807157290 */ /* 0x000fe2000fffe0ff */
[----:B------:R-:W-:-:S11]  /*1a30*/  UMOV UR25, UR6 ;  /* 0x0000000600197c82 */ /* 0x000fd60008000000 */
.L_x_31:
[----:B-1----:R-:W-:Y:S01]  /*1a40*/  ULEA UR17, UR25, UR4, 0x3 ;  /* 0x0000000419117291 */ /* 0x002fe2000f8e18ff */
[----:B--2---:R-:W-:Y:S01]  /*1a50*/  @!P5 MOV R3, 0xa000 ;  /* 0x0000a0000003d802 */ /* 0x004fe20000000f00 */
[----:B--2---:R-:W-:Y:S10]  /*1a60*/  @P0 BRA `(.L_x_27) ;  /* 0x00000000000c0947 */ /* 0x004ff40003800000 */
[----:B------:R-:W-:-:S04]  /*1a70*/  SHF.L.U32 R4, R17, 0x1f, RZ ;  /* 0x0000001f11047819 */ /* 0x000fc800000006ff */
[----:B------:R-:W2:Y:S02]  /*1a80*/  SYNCS.PHASECHK.TRANS64.TRYWAIT P0, [UR17+0x28], R4 ;  /* 0x00002804ff0075a7 */ /* 0x000ea40008001111 */
[----:B--2---:R-:W-:Y:S05]  /*1a90*/  @!P0 BRA `(.L_x_28) ;  /* 0x0000007400ac8947 */ /* 0x004fea0003800000 */
.L_x_27:
[----:B------:R2:W-:Y:S01]  /*1aa0*/  @!P5 SYNCS.ARRIVE.TRANS64 RZ, [UR17], R3 ;  /* 0x00000003ffffd9a7 */ /* 0x0005e20008000011 */
[----:B------:R-:W-:Y:S04]  /*1ab0*/  BSSY.RECONVERGENT B0, `(.L_x_29) ;  /* 0x0000003000007945 */ /* 0x000fe80003800200 */
[----:B------:R-:W-:Y:S05]  /*1ac0*/  @P4 BRA `(.L_x_30) ;  /* 0x0000000000044947 */ /* 0x000fea0003800000 */
[----:B------:R-:W-:Y:S05]  /*1ad0*/  BPT.TRAP 0x1 ;  /* 0x000000040000795c */ /* 0x000fea0000300000 */
.L_x_30:
[----:B------:R-:W-:Y:S05]  /*1ae0*/  BSYNC.RECONVERGENT B0 ;  /* 0x0000000000007941 */ /* 0x000fea0003800200 */
.L_x_29:
        /* <DEDUP_REMOVED lines=10> */
[----:B------:R-:W-:Y:S01]  /*1b90*/  UIADD3 UR16, UPT, UPT, UR16, 0x6400, URZ ;  /* 0x0000640010107890 */ /* 0x000fe2000fffe0ff */
[----:B-1----:R-:W-:Y:S01]  /*1ba0*/  SHF.L.U32 R2, R17, 0x1f, RZ ;  /* 0x0000001f11027819 */ /* 0x002fe200000006ff */
[----:B------:R-:W-:Y:S02]  /*1bb0*/  UIADD3.X UR31, UPT, UPT, URZ, UR23, URZ, UP1, !UPT ;  /* 0x00000017ff1f7290 */ /* 0x000fe40008ffe4ff */
[----:B------:R-:W-:Y:S01]  /*1bc0*/  UIADD3.X UR29, UPT, UPT, URZ, UR23, URZ, UP0, !UPT ;  /* 0x00000017ff1d7290 */ /* 0x000fe200087fe4ff */
[----:B------:R1:W1:Y:S01]  /*1bd0*/  SYNCS.PHASECHK.TRANS64.TRYWAIT P0, [UR8+0x28], R2 ;  /* 0x00002802ff0075a7 */ /* 0x0002620008001108 */
[----:B------:R-:W-:Y:S01]  /*1be0*/  ULEA UR8, UR25, UR4, 0xf ;  /* 0x0000000419087291 */ /* 0x000fe2000f8e78ff */
[----:B------:R-:W-:Y:S01]  /*1bf0*/  UMOV UR26, 0x0 ;  /* 0x00000000001a7882 */ /* 0x000fe20000000000 */
[----:B------:R-:W-:-:S02]  /*1c00*/  UMOV UR27, 0x10000000 ;  /* 0x10000000001b7882 */ /* 0x000fc40000000000 */
[----:B------:R-:W-:Y:S01]  /*1c10*/  UIADD3 UR8, UPT, UPT, UR8, 0x10400, URZ ;  /* 0x0001040008087890 */ /* 0x000fe2000fffe0ff */
[----:B------:R-:W-:Y:S01]  /*1c20*/  UMOV UR19, UR35 ;  /* 0x0000002300137c82 */ /* 0x000fe20008000000 */
[----:B------:R-:W-:Y:S01]  /*1c30*/  UMOV UR20, UR36 ;  /* 0x0000002400147c82 */ /* 0x000fe20008000000 */
[----:B------:R-:W-:Y:S01]  /*1c40*/  UMOV UR12, UR36 ;  /* 0x00000024000c7c82 */ /* 0x000fe20008000000 */
[----:B------:R-:W-:Y:S01]  /*1c50*/  UMOV UR9, UR17 ;  /* 0x0000001100097c82 */ /* 0x000fe20008000000 */
[----:B------:R-:W-:Y:S01]  /*1c60*/  UMOV UR10, UR18 ;  /* 0x00000012000a7c82 */ /* 0x000fe20008000000 */
[----:B------:R1:W-:Y:S01]  /*1c70*/  UTMALDG.3D [UR16], [UR30], desc[UR26] ;  /* 0x00001a101e0075b4 */ /* 0x0003e20008011000 */
[----:B------:R-:W-:Y:S01]  /*1c80*/  UIADD3 UR24, UPT, UPT, UR24, 0x1, URZ ;  /* 0x0000000118187890 */ /* 0x000fe2000fffe0ff */
[----:B------:R-:W-:-:S03]  /*1c90*/  UMOV UR25, UR6 ;  /* 0x0000000600197c82 */ /* 0x000fc60008000000 */
[----:B------:R-:W-:Y:S01]  /*1ca0*/  UISETP.NE.AND UP0, UPT, UR24, UR21, UPT ;  /* 0x000000151800728c */ /* 0x000fe2000bf05270 */
[----:B------:R1:W-:Y:S08]  /*1cb0*/  UTMALDG.3D [UR8], [UR28], desc[UR26] ;  /* 0x00001a081c0075b4 */ /* 0x0003f00008011000 */
[----:B------:R-:W-:Y:S05]  /*1cc0*/  BRA.U UP0, `(.L_x_31) ;  /* 0xfffffffd005c7547 */ /* 0x000fea000b83ffff */
.L_x_26:
[C---:B-1----:R-:W-:Y:S01]  /*1cd0*/  LEA R2, R16.reuse, UR4, 0x3 ;  /* 0x0000000410027c11 */ /* 0x042fe2000f8e18ff */
[----:B------:R-:W-:Y:S01]  /*1ce0*/  NOP ;  /* 0x0000000000007918 */ /* 0x000fe20000000000 */
[----:B--2---:R-:W-:Y:S02]  /*1cf0*/  SHF.L.U32 R3, R13, 0x1f, RZ ;  /* 0x0000001f0d037819 */ /* 0x004fe400000006ff */
[----:B------:R-:W-:Y:S02]  /*1d00*/  LEA R4, R16, UR4, 0x4 ;  /* 0x0000000410047c11 */ /* 0x000fe4000f8e20ff */
[----:B------:R-:W1:Y:S02]  /*1d10*/  SYNCS.PHASECHK.TRANS64.TRYWAIT P0, [R2+URZ+0xa0], R3 ;  /* 0x0000a003020075a7 */ /* 0x000e6400080011ff */
[----:B-1----:R-:W-:Y:S05]  /*1d20*/  @!P0 BRA `(.L_x_32) ;  /* 0x0000007400208947 */ /* 0x002fea0003800000 */
.L_x_129:
[----:B------:R-:W2:Y:S01]  /*1d30*/  LDS.128 R4, [R4+0x130] ;  /* 0x0001300004047984 */ /* 0x000ea20000000c00 */
[----:B---3--:R-:W-:Y:S01]  /*1d40*/  ISETP.GE.AND P0, PT, R40, 0x1, PT ;  /* 0x000000012800780c */ /* 0x008fe20003f06270 */
[----:B-1----:R-:W-:Y:S01]  /*1d50*/  VIADD R2, R2, 0xb0 ;  /* 0x000000b002027836 */ /* 0x002fe20000000000 */
[----:B------:R-:W-:Y:S01]  /*1d60*/  @!PT LDS RZ, [RZ] ;  /* 0x00000000fffff984 */ /* 0x000fe20000000800 */
[----:B------:R-:W-:Y:S01]  /*1d70*/  @!PT LDS RZ, [RZ] ;  /* 0x00000000fffff984 */ /* 0x000fe20000000800 */
[----:B------:R-:W-:Y:S01]  /*1d80*/  @!PT LDS RZ, [RZ] ;  /* 0x00000000fffff984 */ /* 0x000fe20000000800 */
[----:B------:R-:W-:Y:S01]  /*1d90*/  @!PT LDS RZ, [RZ] ;  /* 0x00000000fffff984 */ /* 0x000fe20000000800 */
[----:B------:R1:W-:Y:S06]  /*1da0*/  MEMBAR.ALL.CTA ;  /* 0x0000000000007992 */ /* 0x0003ec0000008000 */
[----:B-1----:R-:W1:Y:S01]  /*1db0*/  FENCE.VIEW.ASYNC.S ;  /* 0x00000000000073c6 */ /* 0x002e620000000000 */
[----:B------:R-:W-:-:S04]  /*1dc0*/  PRMT R2, RZ, 0x654, R2 ;  /* 0x00000654ff027816 */ /* 0x000fc80000000002 */
[----:B-1----:R1:W-:Y:S01]  /*1dd0*/  SYNCS.ARRIVE.TRANS64.RED.A1T0 RZ, [R2+URZ], RZ ;  /* 0x000000ff02ff79a7 */ /* 0x0023e200081004ff */
[----:B--2---:R-:W-:-:S13]  /*1de0*/  LOP3.LUT P2, RZ, R6, 0x1, RZ, 0xc0, !PT ;  /* 0x0000000106ff7812 */ /* 0x004fda000784c0ff */
[----:B------:R-:W-:Y:S01]  /*1df0*/  @P2 SHF.R.U32.HI R3, RZ, 0x10, R5 ;  /* 0x00000010ff032819 */ /* 0x000fe20000011605 */
[----:B------:R-:W-:Y:S01]  /*1e00*/  VOTEU.ANY UP0, P2 ;  /* 0x0000000000ff7886 */ /* 0x000fe20001000100 */
[----:B------:R-:W-:Y:S02]  /*1e10*/  @P2 MOV R10, R4 ;  /* 0x00000004000a2202 */ /* 0x000fe40000000f00 */
[----:B------:R-:W-:Y:S02]  /*1e20*/  @P2 R2UR.BROADCAST UR8, R3 ;  /* 0x00000000030822ca */ /* 0x000fe400008e0000 */
[----:B------:R-:W-:-:S11]  /*1e30*/  @P2 LOP3.LUT R9, R5, 0xffff, RZ, 0xc0, !PT ;  /* 0x0000ffff05092812 */ /* 0x000fd600078ec0ff */
[----:B------:R-:W-:Y:S01]  /*1e40*/  @UP0 UMOV UR36, UR8 ;  /* 0x0000000800240c82 */ /* 0x000fe20008000000 */
[----:B-1----:R-:W-:Y:S05]  /*1e50*/  @!P0 BRA `(.L_x_33) ;  /* 0x0000000000b88947 */ /* 0x002fea0003800000 */
[----:B------:R-:W4:Y:S01]  /*1e60*/  LDC.64 R4, c[0x0][0xb18] ;  /* 0x0002c600ff047b82 */ /* 0x000f220000000a00 */
[----:B------:R-:W-:-:S07]  /*1e70*/  ISETP.NE.AND P3, PT, R40, 0x1, PT ;  /* 0x000000012800780c */ /* 0x000fce0003f65270 */
[----:B------:R-:W1:Y:S08]  /*1e80*/  LDC.64 R6, c[0x0][0xb10] ;  /* 0x0002c400ff067b82 */ /* 0x000e700000000a00 */
[----:B------:R-:W2:Y:S08]  /*1e90*/  LDC R14, c[0x0][0xb20] ;  /* 0x0002c800ff0e7b82 */ /* 0x000eb00000000800 */
[----:B------:R-:W3:Y:S01]  /*1ea0*/  LDC R15, c[0x0][0xb0c] ;  /* 0x0002c300ff0f7b82 */ /* 0x000ee20000000800 */
[----:B----4-:R-:W-:Y:S01]  /*1eb0*/  IMAD.HI.U32 R19, R0, R5, RZ ;  /* 0x0000000500137227 */ /* 0x010fe200078e00ff */
[----:B------:R-:W-:-:S03]  /*1ec0*/  ISETP.NE.AND P0, PT, R4, 0x1, PT ;  /* 0x000000010400780c */ /* 0x000fc60003f05270 */
[----:B------:R-:W-:-:S03]  /*1ed0*/  IMAD.HI.U32 R5, R9, R5, RZ ;  /* 0x0000000509057227 */ /* 0x000fc600078e00ff */
[----:B------:R-:W4:Y:S01]  /*1ee0*/  LDC.64 R2, c[0x0][0xb28] ;  /* 0x0002ca00ff027b82 */ /* 0x000f220000000a00 */
[----:B-1----:R-:W-:-:S04]  /*1ef0*/  IMAD.HI.U32 R20, R8, R6, RZ ;  /* 0x0000000608147227 */ /* 0x002fc800078e00ff */
[----:B------:R-:W-:Y:S01]  /*1f00*/  IMAD.HI.U32 R21, R10, R6, RZ ;  /* 0x000000060a157227 */ /* 0x000fe200078e00ff */
[----:B------:R-:W-:Y:S02]  /*1f10*/  SHF.R.U32.HI R20, RZ, R7, R20 ;  /* 0x00000007ff147219 */ /* 0x000fe40000011614 */
[-C--:B--2---:R-:W-:Y:S02]  /*1f20*/  SHF.R.U32.HI R19, RZ, R14.reuse, R19 ;  /* 0x0000000eff137219 */ /* 0x084fe40000011613 */
[----:B------:R-:W-:Y:S02]  /*1f30*/  SHF.R.U32.HI R5, RZ, R14, R5 ;  /* 0x0000000eff057219 */ /* 0x000fe40000011605 */
[----:B------:R-:W-:Y:S02]  /*1f40*/  SEL R19, R0, R19, !P0 ;  /* 0x0000001300137207 */ /* 0x000fe40004000000 */
[----:B------:R-:W-:Y:S02]  /*1f50*/  SHF.R.U32.HI R21, RZ, R7, R21 ;  /* 0x00000007ff157219 */ /* 0x000fe40000011615 */
[----:B---3--:R-:W-:-:S02]  /*1f60*/  ISETP.NE.AND P1, PT, R15, 0x1, PT ;  /* 0x000000010f00780c */ /* 0x008fc40003f25270 */
[----:B------:R-:W-:Y:S02]  /*1f70*/  SEL R5, R9, R5, !P0 ;  /* 0x0000000509057207 */ /* 0x000fe40004000000 */
[----:B------:R-:W-:Y:S02]  /*1f80*/  SEL R20, R8, R20, !P1 ;  /* 0x0000001408147207 */ /* 0x000fe40004800000 */
[----:B------:R-:W-:Y:S01]  /*1f90*/  SEL R21, R10, R21, !P1 ;  /* 0x000000150a157207 */ /* 0x000fe20004800000 */
[----:B----4-:R-:W-:-:S04]  /*1fa0*/  IMAD.HI.U32 R18, R19, R2, RZ ;  /* 0x0000000213127227 */ /* 0x010fc800078e00ff */
        /* <DEDUP_REMOVED lines=10> */
[----:B------:R-:W-:-:S04]  /*2050*/  @!P0 IMAD.HI.U32 R7, R21, R2, RZ ;  /* 0x0000000215078227 */ /* 0x000fc800078e00ff */
[----:B------:R-:W-:Y:S01]  /*2060*/  IMAD.MOV R2, RZ, RZ, -R6 ;  /* 0x000000ffff027224 */ /* 0x000fe200078e0a06 */
[----:B------:R-:W-:Y:S02]  /*2070*/  @!P0 SHF.R.U32.HI R3, RZ, R3, R7 ;  /* 0x00000003ff038219 */ /* 0x000fe40000011607 */
[----:B------:R-:W-:Y:S01]  /*2080*/  IADD3 R7, PT, PT, -R5, RZ, RZ ;  /* 0x000000ff05077210 */ /* 0x000fe20007ffe1ff */
[----:B------:R-:W-:Y:S01]  /*2090*/  IMAD R2, R40, R2, R5 ;  /* 0x0000000228027224 */ /* 0x000fe200078e0205 */
        /* <DEDUP_REMOVED lines=10> */
.L_x_33:
[----:B------:R-:W1:Y:S02]  /*2140*/  LDCU UR8, c[0x0][0xb30] ;  /* 0x00016600ff0877ac */ /* 0x000e640008000800 */
[----:B-1----:R-:W-:-:S09]  /*2150*/  UISETP.NE.AND UP0, UPT, UR8, 0x1, UPT ;  /* 0x000000010800788c */ /* 0x002fd2000bf05270 */
[----:B------:R-:W-:Y:S05]  /*2160*/  BRA.U UP0, `(.L_x_34) ;  /* 0x0000000100407547 */ /* 0x000fea000b800000 */
[----:B------:R-:W1:Y:S08]  /*2170*/  LDC.64 R4, c[0x0][0xb10] ;  /* 0x0002c400ff047b82 */ /* 0x000e700000000a00 */
[----:B------:R-:W2:Y:S08]  /*2180*/  LDC.64 R2, c[0x0][0xb18] ;  /* 0x0002c600ff027b82 */ /* 0x000eb00000000a00 */
[----:B------:R-:W3:Y:S08]  /*2190*/  LDC R6, c[0x0][0xb20] ;  /* 0x0002c800ff067b82 */ /* 0x000ef00000000800 */
[----:B------:R-:W4:Y:S01]  /*21a0*/  LDC R7, c[0x0][0xb0c] ;  /* 0x0002c300ff077b82 */ /* 0x000f220000000800 */
[----:B-1----:R-:W-:-:S05]  /*21b0*/  IMAD.HI.U32 R4, R10, R4, RZ ;  /* 0x000000040a047227 */ /* 0x002fca00078e00ff */
[----:B------:R-:W-:Y:S01]  /*21c0*/  SHF.R.U32.HI R4, RZ, R5, R4 ;  /* 0x00000005ff047219 */ /* 0x000fe20000011604 */
[----:B--2---:R-:W-:Y:S01]  /*21d0*/  IMAD.HI.U32 R3, R9, R3, RZ ;  /* 0x0000000309037227 */ /* 0x004fe200078e00ff */
[----:B------:R-:W-:-:S04]  /*21e0*/  ISETP.NE.AND P0, PT, R2, 0x1, PT ;  /* 0x000000010200780c */ /* 0x000fc80003f05270 */
[----:B---3--:R-:W-:-:S04]  /*21f0*/  SHF.R.U32.HI R3, RZ, R6, R3 ;  /* 0x00000006ff037219 */ /* 0x008fc80000011603 */
[----:B------:R-:W-:Y:S02]  /*2200*/  SEL R3, R9, R3, !P0 ;  /* 0x0000000309037207 */ /* 0x000fe40004000000 */
[----:B----4-:R-:W-:-:S04]  /*2210*/  ISETP.NE.AND P1, PT, R7, 0x1, PT ;  /* 0x000000010700780c */ /* 0x010fc80003f25270 */
[----:B------:R-:W-:-:S05]  /*2220*/  SEL R4, R10, R4, !P1 ;  /* 0x000000040a047207 */ /* 0x000fca0004800000 */
[----:B------:R-:W-:Y:S02]  /*2230*/  IMAD.IADD R5, R3, 0x1, -R4 ;  /* 0x0000000103057824 */ /* 0x000fe400078e0a04 */
[----:B------:R-:W-:Y:S02]  /*2240*/  IMAD.IADD R3, R4, 0x1, -R3 ;  /* 0x0000000104037824 */ /* 0x000fe400078e0a03 */
[----:B------:R-:W-:Y:S02]  /*2250*/  IMAD R10, R5, R7, R10 ;  /* 0x00000007050a7224 */ /* 0x000fe400078e020a */
[----:B------:R-:W-:-:S07]  /*2260*/  IMAD R9, R3, R2, R9 ;  /* 0x0000000203097224 */ /* 0x000fce00078e0209 */
.L_x_34:
[----:B------:R-:W-:Y:S01]  /*2270*/  VIADD R16, R16, 0x1 ;  /* 0x0000000110107836 */ /* 0x000fe20000000000 */
[----:B------:R-:W-:Y:S01]  /*2280*/  PLOP3.LUT P1, PT, PT, PT, PT, 0x80, 0x8 ;  /* 0x000000000008781c */ /* 0x000fe20003f2f070 */
[----:B------:R-:W-:Y:S02]  /*2290*/  IMAD.IADD R15, R10, 0x1, R95 ;  /* 0x000000010a0f7824 */ /* 0x000fe400078e025f */
[----:B------:R-:W-:Y:S01]  /*22a0*/  IMAD.IADD R14, R9, 0x1, R94 ;  /* 0x00000001090e7824 */ /* 0x000fe200078e025e */
[----:B------:R-:W-:-:S04]  /*22b0*/  ISETP.NE.AND P0, PT, R16, 0x2, PT ;  /* 0x000000021000780c */ /* 0x000fc80003f05270 */
[----:B------:R-:W-:Y:S02]  /*22c0*/  SEL R2, RZ, 0x1, P0 ;  /* 0x00000001ff027807 */ /* 0x000fe40000000000 */
[----:B------:R-:W-:Y:S02]  /*22d0*/  SEL R16, R16, RZ, P0 ;  /* 0x000000ff10107207 */ /* 0x000fe40000000000 */
[----:B------:R-:W-:Y:S01]  /*22e0*/  LOP3.LUT R13, R13, R2, RZ, 0x3c, !PT ;  /* 0x000000020d0d7212 */ /* 0x000fe200078e3cff */
[----:B------:R-:W-:Y:S06]  /*22f0*/  @P2 BRA `(.L_x_35) ;  /* 0xfffffff000982947 */ /* 0x000fec000383ffff */
[----:B------:R-:W-:Y:S01]  /*2300*/  UIADD3 UR4, UPT, UPT, UR4, 0x28, URZ ;  /* 0x0000002804047890 */ /* 0x000fe2000fffe0ff */
[----:B------:R-:W-:-:S03]  /*2310*/  SHF.L.U32 R2, R17, 0x1f, RZ ;  /* 0x0000001f11027819 */ /* 0x000fc600000006ff */
[----:B------:R-:W-:-:S09]  /*2320*/  ULEA UR5, UR6, UR4, 0x3 ;  /* 0x0000000406057291 */ /* 0x000fd2000f8e18ff */
[----:B------:R-:W1:Y:S02]  /*2330*/  SYNCS.PHASECHK.TRANS64.TRYWAIT P0, [UR5], R2 ;  /* 0x00000002ff0075a7 */ /* 0x000e640008001105 */
[----:B-1----:R-:W-:Y:S05]  /*2340*/  @!P0 BRA `(.L_x_36) ;  /* 0x0000006c00ac8947 */ /* 0x002fea0003800000 */
.L_x_131:
[----:B------:R-:W-:-:S04]  /*2350*/  UIADD3 UR6, UPT, UPT, UR6, 0x1, URZ ;  /* 0x0000000106067890 */ /* 0x000fc8000fffe0ff */
[----:B------:R-:W-:-:S04]  /*2360*/  UISETP.NE.AND UP0, UPT, UR6, 0x5, UPT ;  /* 0x000000050600788c */ /* 0x000fc8000bf05270 */
[----:B------:R-:W-:Y:S02]  /*2370*/  USEL UR7, URZ, 0x1, UP0 ;  /* 0x00000001ff077887 */ /* 0x000fe40008000000 */
[----:B------:R-:W-:-:S04]  /*2380*/  USEL UR6, UR6, URZ, UP0 ;  /* 0x000000ff06067287 */ /* 0x000fc80008000000 */
[----:B------:R-:W-:Y:S01]  /*2390*/  ULEA UR5, UR6, UR4, 0x3 ;  /* 0x0000000406057291 */ /* 0x000fe2000f8e18ff */
[----:B-1----:R-:W-:-:S04]  /*23a0*/  LOP3.LUT R2, R17, UR7, RZ, 0x3c, !PT ;  /* 0x0000000711027c12 */ /* 0x002fc8000f8e3cff */
[----:B------:R-:W-:-:S04]  /*23b0*/  SHF.L.U32 R3, R2, 0x1f, RZ ;  /* 0x0000001f02037819 */ /* 0x000fc800000006ff */
[----:B------:R-:W1:Y:S02]  /*23c0*/  SYNCS.PHASECHK.TRANS64.TRYWAIT P0, [UR5], R3 ;  /* 0x00000003ff0075a7 */ /* 0x000e640008001105 */
[----:B-1----:R-:W-:Y:S05]  /*23d0*/  @!P0 BRA `(.L_x_37) ;  /* 0x0000006c00a08947 */ /* 0x002fea0003800000 */
.L_x_133:
[----:B------:R-:W-:-:S04]  /*23e0*/  UIADD3 UR6, UPT, UPT, UR6, 0x1, URZ ;  /* 0x0000000106067890 */ /* 0x000fc8000fffe0ff */
[----:B------:R-:W-:-:S04]  /*23f0*/  UISETP.NE.AND UP0, UPT, UR6, 0x5, UPT ;  /* 0x000000050600788c */ /* 0x000fc8000bf05270 */
[----:B------:R-:W-:Y:S02]  /*2400*/  USEL UR7, URZ, 0x1, UP0 ;  /* 0x00000001ff077887 */ /* 0x000fe40008000000 */
[----:B------:R-:W-:-:S04]  /*2410*/  USEL UR6, UR6, URZ, UP0 ;  /* 0x000000ff06067287 */ /* 0x000fc80008000000 */
[----:B------:R-:W-:Y:S01]  /*2420*/  ULEA UR5, UR6, UR4, 0x3 ;  /* 0x0000000406057291 */ /* 0x000fe2000f8e18ff */
[----:B------:R-:W-:-:S04]  /*2430*/  LOP3.LUT R2, R2, UR7, RZ, 0x3c, !PT ;  /* 0x0000000702027c12 */ /* 0x000fc8000f8e3cff */
[----:B-1----:R-:W-:-:S04]  /*2440*/  SHF.L.U32 R3, R2, 0x1f, RZ ;  /* 0x0000001f02037819 */ /* 0x002fc800000006ff */
[----:B------:R-:W1:Y:S02]  /*2450*/  SYNCS.PHASECHK.TRANS64.TRYWAIT P0, [UR5], R3 ;  /* 0x00000003ff0075a7 */ /* 0x000e640008001105 */
[----:B-1----:R-:W-:Y:S05]  /*2460*/  @!P0 BRA `(.L_x_38) ;  /* 0x0000006c00948947 */ /* 0x002fea0003800000 */
.L_x_135:
        /* <DEDUP_REMOVED lines=9> */
.L_x_137:
[----:B------:R-:W-:-:S04]  /*2500*/  UIADD3 UR6, UPT, UPT, UR6, 0x1, URZ ;  /* 0x0000000106067890 */ /* 0x000fc8000fffe0ff */
[----:B------:R-:W-:-:S04]  /*2510*/  UISETP.NE.AND UP0, UPT, UR6, 0x5, UPT ;  /* 0x000000050600788c */ /* 0x000fc8000bf05270 */
[----:B------:R-:W-:Y:S02]  /*2520*/  USEL UR5, URZ, 0x1, UP0 ;  /* 0x00000001ff057887 */ /* 0x000fe40008000000 */
[----:B------:R-:W-:-:S04]  /*2530*/  USEL UR6, UR6, URZ, UP0 ;  /* 0x000000ff06067287 */ /* 0x000fc80008000000 */
[----:B------:R-:W-:Y:S01]  /*2540*/  ULEA UR6, UR6, UR4, 0x3 ;  /* 0x0000000406067291 */ /* 0x000fe2000f8e18ff */
[----:B------:R-:W-:-:S04]  /*2550*/  LOP3.LUT R2, R2, UR5, RZ, 0x3c, !PT ;  /* 0x0000000502027c12 */ /* 0x000fc8000f8e3cff */
[----:B------:R-:W-:Y:S01]  /*2560*/  SHF.L.U32 R2, R2, 0x1f, RZ ;  /* 0x0000001f02027819 */ /* 0x000fe200000006ff */
[----:B-1--4-:R-:W-:-:S07]  /*2570*/  IMAD.U32 R0, RZ, RZ, UR6 ;  /* 0x00000006ff007e24 */ /* 0x012fce000f8e00ff */
.L_x_40:
[----:B-1----:R1:W2:Y:S02]  /*2580*/  SYNCS.PHASECHK.TRANS64.TRYWAIT P0, [R0+URZ], R2 ;  /* 0x00000002000075a7 */ /* 0x0022a400080011ff */
[----:B--2---:R-:W-:Y:S05]  /*2590*/  @!P0 NANOSLEEP.SYNCS 0x989680 ;  /* 0x009896800000895d */ /* 0x004fea0003900000 */
[----:B------:R-:W2:Y:S02]  /*25a0*/  @!P0 SYNCS.PHASECHK.TRANS64 P0, [R0+URZ], R2 ;  /* 0x00000002000085a7 */ /* 0x000ea400080010ff */
[----:B--2---:R-:W-:Y:S05]  /*25b0*/  @P0 EXIT ;  /* 0x000000000000094d */ /* 0x004fea0003800000 */
[----:B------:R-:W-:Y:S05]  /*25c0*/  BRA `(.L_x_40) ;  /* 0xfffffffc00ec7947 */ /* 0x000fea000383ffff */
.L_x_17:
[----:B------:R-:W-:-:S04]  /*25d0*/  UISETP.NE.AND UP1, UPT, UR37, URZ, UPT ;  /* 0x000000ff2500728c */ /* 0x000fc8000bf25270 */
[----:B------:R-:W-:-:S09]  /*25e0*/  UISETP.NE.OR UP1, UPT, UR8, 0x1, UP1 ;  /* 0x000000010800788c */ /* 0x000fd20008f25670 */
[----:B------:R-:W-:Y:S05]  /*25f0*/  BRA.U UP1, `(.L_x_41) ;  /* 0x0000000501487547 */ /* 0x000fea000b800000 */
[----:B------:R-:W-:Y:S01]  /*2600*/  ISETP.NE.AND P2, PT, R2, RZ, PT ;  /* 0x000000ff0200720c */ /* 0x000fe20003f45270 */
[----:B------:R-:W-:Y:S01]  /*2610*/  IMAD.MOV.U32 R12, RZ, RZ, 0x1 ;  /* 0x00000001ff0c7424 */ /* 0x000fe200078e00ff */
[----:B------:R-:W-:Y:S02]  /*2620*/  CS2R R10, SRZ ;  /* 0x00000000000a7805 */ /* 0x000fe4000001ff00 */
[----:B------:R-:W-:Y:S01]  /*2630*/  CS2R R8, SRZ ;  /* 0x0000000000087805 */ /* 0x000fe2000001ff00 */
[----:B------:R-:W-:Y:S01]  /*2640*/  UMOV UR4, 0x400 ;  /* 0x0000040000047882 */ /* 0x000fe20000000000 */
[----:B------:R-:W-:Y:S01]  /*2650*/  UMOV UR6, URZ ;  /* 0x000000ff00067c82 */ /* 0x000fe20008000000 */
[----:B------:R-:W-:-:S12]  /*2660*/  ULEA UR37, UR37, UR4, 0x18 ;  /* 0x0000000425257291 */ /* 0x000fd8000f8ec0ff */
.L_x_45:
[----:B------:R-:W-:Y:S02]  /*2670*/  LEA R0, R8, UR37, 0x3 ;  /* 0x0000002508007c11 */ /* 0x000fe4000f8e18ff */
[----:B------:R-:W-:-:S03]  /*2680*/  SHF.L.U32 R4, R9, 0x1f, RZ ;  /* 0x0000001f09047819 */ /* 0x000fc600000006ff */
[----:B------:R-:W-:Y:S01]  /*2690*/  VIADD R5, R0, 0x110 ;  /* 0x0000011000057836 */ /* 0x000fe20000000000 */
[----:B------:R-:W1:Y:S02]  /*26a0*/  SYNCS.PHASECHK.TRANS64.TRYWAIT P0, [R0+URZ+0x100], R4 ;  /* 0x00010004000075a7 */ /* 0x000e6400080011ff */
[----:B-1----:R-:W-:Y:S05]  /*26b0*/  @!P0 BRA `(.L_x_42) ;  /* 0x0000006c00308947 */ /* 0x002fea0003800000 */
.L_x_138:
[----:B------:R-:W-:Y:S01]  /*26c0*/  ULEA UR5, UR6, UR37, 0x3 ;  /* 0x0000002506057291 */ /* 0x000fe2000f8e18ff */
[----:B-1----:R-:W-:Y:S01]  /*26d0*/  PRMT R0, RZ, 0x654, R5 ;  /* 0x00000654ff007816 */ /* 0x002fe20000000005 */
[----:B------:R-:W-:Y:S01]  /*26e0*/  @!P2 IMAD.MOV.U32 R4, RZ, RZ, 0x10 ;  /* 0x00000010ff04a424 */ /* 0x000fe200078e00ff */
[----:B------:R-:W-:Y:S01]  /*26f0*/  SHF.L.U32 R5, R12, 0x1f, RZ ;  /* 0x0000001f0c057819 */ /* 0x000fe200000006ff */
[----:B------:R-:W-:Y:S01]  /*2700*/  UIADD3 UR4, UPT, UPT, UR5, 0xa0, URZ ;  /* 0x000000a005047890 */ /* 0x000fe2000fffe0ff */
[----:B------:R1:W-:Y:S05]  /*2710*/  SYNCS.ARRIVE.TRANS64.RED.A1T0 RZ, [R0+URZ], RZ ;  /* 0x000000ff00ff79a7 */ /* 0x0003ea00081004ff */
[----:B------:R-:W-:Y:S01]  /*2720*/  IMAD.U32 R6, RZ, RZ, UR4 ;  /* 0x00000004ff067e24 */ /* 0x000fe2000f8e00ff */
[----:B------:R-:W2:Y:S04]  /*2730*/  SYNCS.PHASECHK.TRANS64.TRYWAIT P0, [UR5+0xb0], R5 ;  /* 0x0000b005ff0075a7 */ /* 0x000ea80008001105 */
[----:B------:R-:W-:Y:S01]  /*2740*/  PRMT R6, R2, 0x654, R6 ;  /* 0x0000065402067816 */ /* 0x000fe20000000006 */
[----:B-12---:R-:W-:Y:S06]  /*2750*/  @!P0 BRA `(.L_x_43) ;  /* 0x0000006c001c8947 */ /* 0x006fec0003800000 */
.L_x_140:
[----:B------:R-:W-:Y:S01]  /*2760*/  ULEA UR4, UR6, UR37, 0x4 ;  /* 0x0000002506047291 */ /* 0x000fe2000f8e20ff */
[----:B------:R-:W-:Y:S01]  /*2770*/  SEL R3, R6, R3, !P2 ;  /* 0x0000000306037207 */ /* 0x000fe20005000000 */
[----:B------:R-:W-:Y:S01]  /*2780*/  UIADD3 UR5, UPT, UPT, UR5, 0xa0, URZ ;  /* 0x000000a005057890 */ /* 0x000fe2000fffe0ff */
[----:B-1----:R-:W-:Y:S01]  /*2790*/  LEA R0, R11, UR37, 0x3 ;  /* 0x000000250b007c11 */ /* 0x002fe2000f8e18ff */
[----:B------:R-:W-:Y:S01]  /*27a0*/  UIADD3 UR4, UPT, UPT, UR4, 0x130, URZ ;  /* 0x0000013004047890 */ /* 0x000fe2000fffe0ff */
[----:B------:R1:W-:Y:S01]  /*27b0*/  @!P2 SYNCS.ARRIVE.TRANS64.RED RZ, [R3+URZ], R4 ;  /* 0x0000000403ffa9a7 */ /* 0x0003e200080004ff */
[----:B------:R-:W-:Y:S01]  /*27c0*/  UIADD3 UR6, UPT, UPT, UR6, 0x1, URZ ;  /* 0x0000000106067890 */ /* 0x000fe2000fffe0ff */
[----:B------:R-:W-:-:S03]  /*27d0*/  VIADD R8, R8, 0x1 ;  /* 0x0000000108087836 */ /* 0x000fc60000000000 */
[----:B------:R-:W-:Y:S02]  /*27e0*/  UISETP.NE.AND UP0, UPT, UR6, 0x2, UPT ;  /* 0x000000020600788c */ /* 0x000fe4000bf05270 */
[----:B------:R-:W-:Y:S01]  /*27f0*/  ISETP.NE.AND P0, PT, R8, 0x2, PT ;  /* 0x000000020800780c */ /* 0x000fe20003f05270 */
[----:B------:R-:W-:Y:S06]  /*2800*/  UGETNEXTWORKID.BROADCAST [UR4], [UR5] ;  /* 0x00000000040073ca */ /* 0x000fec0008000100 */
[----:B------:R-:W-:Y:S02]  /*2810*/  USEL UR4, URZ, 0x1, UP0 ;  /* 0x00000001ff047887 */ /* 0x000fe40008000000 */
[----:B------:R-:W-:-:S04]  /*2820*/  USEL UR6, UR6, URZ, UP0 ;  /* 0x000000ff06067287 */ /* 0x000fc80008000000 */
[----:B------:R-:W-:Y:S02]  /*2830*/  LOP3.LUT R12, R12, UR4, RZ, 0x3c, !PT ;  /* 0x000000040c0c7c12 */ /* 0x000fe4000f8e3cff */
[----:B-1----:R-:W-:-:S04]  /*2840*/  SHF.L.U32 R4, R10, 0x1f, RZ ;  /* 0x0000001f0a047819 */ /* 0x002fc800000006ff */
[----:B------:R-:W1:Y:S02]  /*2850*/  SYNCS.PHASECHK.TRANS64.TRYWAIT P1, [R0+URZ+0xa0], R4 ;  /* 0x0000a004000075a7 */ /* 0x000e6400080211ff */
[----:B-1----:R-:W-:Y:S05]  /*2860*/  @!P1 BRA `(.L_x_44) ;  /* 0x0000006800f09947 */ /* 0x002fea0003800000 */
.L_x_141:
[C---:B-1----:R-:W-:Y:S01]  /*2870*/  LEA R4, R11.reuse, UR37, 0x4 ;  /* 0x000000250b047c11 */ /* 0x042fe2000f8e20ff */
[----:B------:R-:W-:Y:S01]  /*2880*/  VIADD R0, R0, 0xb0 ;  /* 0x000000b000007836 */ /* 0x000fe20000000000 */
[----:B------:R-:W-:Y:S01]  /*2890*/  SEL R8, R8, RZ, P0 ;  /* 0x000000ff08087207 */ /* 0x000fe20000000000 */
[----:B------:R-:W-:-:S03]  /*28a0*/  VIADD R11, R11, 0x1 ;  /* 0x000000010b0b7836 */ /* 0x000fc60000000000 */
[----:B------:R-:W1:Y:S01]  /*28b0*/  LDS.128 R4, [R4+0x130] ;  /* 0x0001300004047984 */ /* 0x000e620000000c00 */
[----:B------:R-:W-:Y:S02]  /*28c0*/  PRMT R0, RZ, 0x654, R0 ;  /* 0x00000654ff007816 */ /* 0x000fe40000000000 */
[C---:B------:R-:W-:Y:S01]  /*28d0*/  ISETP.NE.AND P1, PT, R11.reuse, 0x2, PT ;  /* 0x000000020b00780c */ /* 0x040fe20003f25270 */
[----:B------:R-:W-:Y:S01]  /*28e0*/  @!PT LDS RZ, [RZ] ;  /* 0x00000000fffff984 */ /* 0x000fe20000000800 */
[----:B------:R-:W-:Y:S01]  /*28f0*/  @!PT LDS RZ, [RZ] ;  /* 0x00000000fffff984 */ /* 0x000fe20000000800 */
[----:B------:R-:W-:Y:S01]  /*2900*/  @!PT LDS RZ, [RZ] ;  /* 0x00000000fffff984 */ /* 0x000fe20000000800 */
[----:B------:R-:W-:Y:S01]  /*2910*/  @!PT LDS RZ, [RZ] ;  /* 0x00000000fffff984 */ /* 0x000fe20000000800 */
[----:B------:R2:W-:Y:S06]  /*2920*/  MEMBAR.ALL.CTA ;  /* 0x0000000000007992 */ /* 0x0005ec0000008000 */
[----:B--2---:R-:W2:Y:S01]  /*2930*/  FENCE.VIEW.ASYNC.S ;  /* 0x00000000000073c6 */ /* 0x004ea20000000000 */
[----:B------:R-:W-:Y:S01]  /*2940*/  SEL R11, R11, RZ, P1 ;  /* 0x000000ff0b0b7207 */ /* 0x000fe20000800000 */
[----:B--2---:R2:W-:Y:S01]  /*2950*/  SYNCS.ARRIVE.TRANS64.RED.A1T0 RZ, [R0+URZ], RZ ;  /* 0x000000ff00ff79a7 */ /* 0x0045e200081004ff */
[----:B-1----:R-:W-:-:S02]  /*2960*/  LOP3.LUT P3, RZ, R6, 0x1, RZ, 0xc0, !PT ;  /* 0x0000000106ff7812 */ /* 0x002fc4000786c0ff */
[----:B------:R-:W-:-:S04]  /*2970*/  SEL R4, RZ, 0x1, P1 ;  /* 0x00000001ff047807 */ /* 0x000fc80000800000 */
[----:B------:R-:W-:Y:S02]  /*2980*/  LOP3.LUT R10, R10, R4, RZ, 0x3c, !PT ;  /* 0x000000040a0a7212 */ /* 0x000fe400078e3cff */
[----:B--2---:R-:W-:-:S04]  /*2990*/  SEL R0, RZ, 0x1, P0 ;  /* 0x00000001ff007807 */ /* 0x004fc80000000000 */
[----:B------:R-:W-:Y:S01]  /*29a0*/  LOP3.LUT R9, R9, R0, RZ, 0x3c, !PT ;  /* 0x0000000009097212 */ /* 0x000fe200078e3cff */
[----:B------:R-:W-:Y:S06]  /*29b0*/  @P3 BRA `(.L_x_45) ;  /* 0xfffffffc002c3947 */ /* 0x000fec000383ffff */
[----:B------:R-:W-:Y:S01]  /*29c0*/  ULEA UR5, UR6, UR37, 0x3 ;  /* 0x0000002506057291 */ /* 0x000fe2000f8e18ff */
[----:B------:R-:W-:-:S08]  /*29d0*/  SHF.L.U32 R2, R12, 0x1f, RZ ;  /* 0x0000001f0c027819 */ /* 0x000fd000000006ff */
[----:B------:R-:W1:Y:S02]  /*29e0*/  SYNCS.PHASECHK.TRANS64 P0, [UR5+0xb0], R2 ;  /* 0x0000b002ff0075a7 */ /* 0x000e640008001005 */
[----:B-1----:R-:W-:Y:S05]  /*29f0*/  @P0 BRA `(.L_x_46) ;  /* 0x0000000000080947 */ /* 0x002fea0003800000 */
[----:B------:R-:W1:Y:S02]  /*2a00*/  SYNCS.PHASECHK.TRANS64.TRYWAIT P0, [UR5+0xb0], R2 ;  /* 0x0000b002ff0075a7 */ /* 0x000e640008001105 */
[----:B-1----:R-:W-:Y:S05]  /*2a10*/  @!P0 BRA `(.L_x_47) ;  /* 0x0000006800988947 */ /* 0x002fea0003800000 */
.L_x_46:
[----:B------:R-:W-:-:S04]  /*2a20*/  UIADD3 UR4, UPT, UPT, UR6, 0x1, URZ ;  /* 0x0000000106047890 */ /* 0x000fc8000fffe0ff */
[----:B------:R-:W-:-:S04]  /*2a30*/  UISETP.NE.AND UP0, UPT, UR4, 0x2, UPT ;  /* 0x000000020400788c */ /* 0x000fc8000bf05270 */
[----:B------:R-:W-:Y:S02]  /*2a40*/  USEL UR7, URZ, 0x1, UP0 ;  /* 0x00000001ff077887 */ /* 0x000fe40008000000 */
[----:B------:R-:W-:-:S04]  /*2a50*/  USEL UR4, UR4, URZ, UP0 ;  /* 0x000000ff04047287 */ /* 0x000fc80008000000 */
[----:B------:R-:W-:Y:S01]  /*2a60*/  ULEA UR4, UR4, UR37, 0x3 ;  /* 0x0000002504047291 */ /* 0x000fe2000f8e18ff */
[----:B-1----:R-:W-:-:S04]  /*2a70*/  LOP3.LUT R2, R12, UR7, RZ, 0x3c, !PT ;  /* 0x000000070c027c12 */ /* 0x002fc8000f8e3cff */
[----:B------:R-:W-:-:S04]  /*2a80*/  SHF.L.U32 R0, R2, 0x1f, RZ ;  /* 0x0000001f02007819 */ /* 0x000fc800000006ff */
[----:B------:R-:W1:Y:S02]  /*2a90*/  SYNCS.PHASECHK.TRANS64 P0, [UR4+0xb0], R0 ;  /* 0x0000b000ff0075a7 */ /* 0x000e640008001004 */
[----:B-1----:R-:W-:Y:S05]  /*2aa0*/  @P0 EXIT ;  /* 0x000000000000094d */ /* 0x002fea0003800000 */
[----:B------:R-:W-:Y:S02]  /*2ab0*/  SHF.L.U32 R2, R2, 0x1f, RZ ;  /* 0x0000001f02027819 */ /* 0x000fe400000006ff */
[----:B------:R-:W-:-:S07]  /*2ac0*/  MOV R0, UR4 ;  /* 0x0000000400007c02 */ /* 0x000fce0008000f00 */
.L_x_48:
[----:B-1----:R1:W2:Y:S02]  /*2ad0*/  SYNCS.PHASECHK.TRANS64.TRYWAIT P0, [R0+URZ+0xb0], R2 ;  /* 0x0000b002000075a7 */ /* 0x0022a400080011ff */
[----:B--2---:R-:W-:Y:S05]  /*2ae0*/  @!P0 NANOSLEEP.SYNCS 0x989680 ;  /* 0x009896800000895d */ /* 0x004fea0003900000 */
[----:B------:R-:W2:Y:S02]  /*2af0*/  @!P0 SYNCS.PHASECHK.TRANS64 P0, [R0+URZ+0xb0], R2 ;  /* 0x0000b002000085a7 */ /* 0x000ea400080010ff */
[----:B--2---:R-:W-:Y:S05]  /*2b00*/  @P0 EXIT ;  /* 0x000000000000094d */ /* 0x004fea0003800000 */
[----:B------:R-:W-:Y:S05]  /*2b10*/  BRA `(.L_x_48) ;  /* 0xfffffffc00ec7947 */ /* 0x000fea000383ffff */
.L_x_41:
[----:B------:R-:W-:-:S09]  /*2b20*/  UISETP.NE.AND UP1, UPT, UR8, URZ, UPT ;  /* 0x000000ff0800728c */ /* 0x000fd2000bf25270 */
[----:B------:R-:W-:Y:S05]  /*2b30*/  BRA.U UP1, `(.L_x_49) ;  /* 0x0000000d01cc7547 */ /* 0x000fea000b800000 */
[----:B------:R-:W-:Y:S01]  /*2b40*/  UMOV UR4, 0x40 ;  /* 0x0000004000047882 */ /* 0x000fe20000000000 */
[----:B------:R-:W-:Y:S01]  /*2b50*/  NOP ;  /* 0x0000000000007918 */ /* 0x000fe20000000000 */
[----:B------:R-:W-:Y:S01]  /*2b60*/  ULEA UR4, UR37, UR4, 0x18 ;  /* 0x0000000425047291 */ /* 0x000fe2000f8ec0ff */
[----:B------:R-:W-:Y:S02]  /*2b70*/  UMOV UR5, 0x400 ;  /* 0x0000040000057882 */ /* 0x000fe40000000000 */
[----:B------:R-:W-:-:S06]  /*2b80*/  ULEA UR37, UR37, UR5, 0x18 ;  /* 0x0000000525257291 */ /* 0x000fcc000f8ec0ff */
[----:B------:R-:W1:Y:S02]  /*2b90*/  LDS.U8 R0, [UR4+0x1c] ;  /* 0x00001c04ff007984 */ /* 0x000e640008000000 */
[----:B-1----:R-:W-:-:S13]  /*2ba0*/  ISETP.NE.AND P0, PT, R0, RZ, PT ;  /* 0x000000ff0000720c */ /* 0x002fda0003f05270 */
[----:B------:R-:W-:Y:S05]  /*2bb0*/  @P0 BRA `(.L_x_50) ;  /* 0x0000000000580947 */ /* 0x000fea0003800000 */
[----:B------:R-:W-:-:S13]  /*2bc0*/  ELECT P0, URZ, PT ;  /* 0x0000000000ff782f */ /* 0x000fda0003800000 */
[----:B------:R-:W-:Y:S05]  /*2bd0*/  @!P0 BRA `(.L_x_51) ;  /* 0x0000000000608947 */ /* 0x000fea0003800000 */
[----:B------:R-:W-:Y:S01]  /*2be0*/  UMOV UR5, 0x10 ;  /* 0x0000001000057882 */ /* 0x000fe20000000000 */
[----:B------:R-:W-:Y:S01]  /*2bf0*/  HFMA2 R0, -RZ, RZ, 0, 5.9604644775390625e-08 ;  /* 0x00000001ff007431 */ /* 0x000fe200000001ff */
[----:B------:R-:W-:-:S03]  /*2c00*/  MOV R2, 0xffff ;  /* 0x0000ffff00027802 */ /* 0x000fc60000000f00 */
[----:B------:R-:W-:Y:S04]  /*2c10*/  DEPBAR.LE SB1, 0x36 ;  /* 0x00009d800000791a */ /* 0x000fe80000000000 */
[----:B------:R-:W1:Y:S02]  /*2c20*/  UTCATOMSWS.FIND_AND_SET.ALIGN UP0, UR5, UR5 ;  /* 0x00000005000575e3 */ /* 0x000e640008000800 */
[----:B-1----:R-:W-:Y:S01]  /*2c30*/  MOV R3, UR5 ;  /* 0x0000000500037c02 */ /* 0x002fe20008000f00 */
[----:B------:R-:W-:Y:S06]  /*2c40*/  BRA.U UP0, `(.L_x_52) ;  /* 0x0000000100187547 */ /* 0x000fec000b800000 */
.L_x_53:
[----:B------:R-:W-:Y:S05]  /*2c50*/  NANOSLEEP 0x64 ;  /* 0x000000640000795d */ /* 0x000fea0003800000 */
[----:B------:R-:W-:-:S05]  /*2c60*/  UMOV UR5, 0x10 ;  /* 0x0000001000057882 */ /* 0x000fca0000000000 */
[----:B------:R-:W-:Y:S04]  /*2c70*/  DEPBAR.LE SB1, 0x36 ;  /* 0x00009d800000791a */ /* 0x000fe80000000000 */
[----:B------:R-:W1:Y:S02]  /*2c80*/  UTCATOMSWS.FIND_AND_SET.ALIGN UP0, UR5, UR5 ;  /* 0x00000005000575e3 */ /* 0x000e640008000800 */
[----:B-1----:R-:W-:Y:S01]  /*2c90*/  MOV R3, UR5 ;  /* 0x0000000500037c02 */ /* 0x002fe20008000f00 */
[----:B------:R-:W-:Y:S05]  /*2ca0*/  BRA.U !UP0, `(.L_x_53) ;  /* 0xfffffffd08e87547 */ /* 0x000fea000b83ffff */
.L_x_52:
[-C--:B------:R-:W-:Y:S02]  /*2cb0*/  SHF.L.U32 R2, R2, R3.reuse, RZ ;  /* 0x0000000302027219 */ /* 0x080fe400000006ff */
[----:B------:R-:W-:Y:S01]  /*2cc0*/  SHF.L.U32 R0, R0, R3, RZ ;  /* 0x0000000300007219 */ /* 0x000fe200000006ff */
[----:B------:R-:W-:Y:S02]  /*2cd0*/  IMAD.SHL.U32 R3, R3, 0x20, RZ ;  /* 0x0000002003037824 */ /* 0x000fe400078e00ff */
[----:B------:R1:W-:Y:S04]  /*2ce0*/  ATOMS.OR RZ, [UR4+0x14], R2 ;  /* 0x00001402ffff798c */ /* 0x0003e8000b000004 */
[----:B------:R1:W-:Y:S04]  /*2cf0*/  ATOMS.OR RZ, [UR4+0x18], R0 ;  /* 0x00001800ffff798c */ /* 0x0003e8000b000004 */
[----:B------:R1:W-:Y:S01]  /*2d00*/  STS [UR37+0x150], R3 ;  /* 0x00015003ff007988 */ /* 0x0003e20008000825 */
[----:B------:R-:W-:Y:S05]  /*2d10*/  BRA `(.L_x_51) ;  /* 0x0000000000107947 */ /* 0x000fea0003800000 */
.L_x_50:
[----:B------:R-:W-:Y:S02]  /*2d20*/  MOV R0, 0xffffffff ;  /* 0xffffffff00007802 */ /* 0x000fe40000000f00 */
[----:B------:R-:W-:-:S03]  /*2d30*/  MOV R2, 0x2d60 ;  /* 0x00002d6000027802 */ /* 0x000fc60000000f00 */
[----:B------:R1:W-:Y:S04]  /*2d40*/  STS [UR37+0x150], R0 ;  /* 0x00015000ff007988 */ /* 0x0003e80008000825 */
[----:B-1-3-5:R-:W-:Y:S05]  /*2d50*/  CALL.REL.NOINC `($__internal_1_$__cuda_sm10x_tcgen05_guardrail_trap_phase_invalid_during_alloc) ;  /* 0x0000006c00dc7944 */ /* 0x02afea0003c00000 */
.L_x_51:
[----:B------:R-:W-:Y:S05]  /*2d60*/  WARPSYNC.ALL ;  /* 0x0000000000007948 */ /* 0x000fea0003800000 */
[----:B------:R-:W2:Y:S01]  /*2d70*/  S2UR UR5, SR_CgaCtaId ;  /* 0x00000000000579c3 */ /* 0x000ea20000008800 */
[----:B------:R-:W-:Y:S01]  /*2d80*/  UMOV UR4, 0x400 ;  /* 0x0000040000047882 */ /* 0x000fe20000000000 */
[----:B------:R-:W-:-:S06]  /*2d90*/  NOP ;  /* 0x0000000000007918 */ /* 0x000fcc0000000000 */
[----:B------:R-:W-:Y:S06]  /*2da0*/  BAR.ARV 0x6, 0xa0 ;  /* 0x0182800000007b1d */ /* 0x000fec0000002000 */
[----:B------:R-:W4:Y:S01]  /*2db0*/  LDCU UR7, c[0x0][0x38c] ;  /* 0x00007180ff0777ac */ /* 0x000f220008000800 */
[----:B------:R-:W-:Y:S01]  /*2dc0*/  IMAD.MOV.U32 R11, RZ, RZ, 0x1 ;  /* 0x00000001ff0b7424 */ /* 0x000fe200078e00ff */
[----:B------:R-:W-:Y:S01]  /*2dd0*/  CS2R R8, SRZ ;  /* 0x0000000000087805 */ /* 0x000fe2000001ff00 */
[----:B------:R-:W-:Y:S01]  /*2de0*/  IMAD.MOV.U32 R10, RZ, RZ, RZ ;  /* 0x000000ffff0a7224 */ /* 0x000fe200078e00ff */
[----:B------:R-:W3:Y:S01]  /*2df0*/  LDCU UR6, c[0x0][0x38c] ;  /* 0x00007180ff0677ac */ /* 0x000ee20008000800 */
[----:B------:R-:W-:Y:S01]  /*2e00*/  UMOV UR15, URZ ;  /* 0x000000ff000f7c82 */ /* 0x000fe20008000000 */
[----:B------:R-:W-:Y:S01]  /*2e10*/  UMOV UR14, URZ ;  /* 0x000000ff000e7c82 */ /* 0x000fe20008000000 */
[----:B--2---:R-:W-:Y:S01]  /*2e20*/  ULEA UR5, UR5, UR4, 0x18 ;  /* 0x0000000405057291 */ /* 0x004fe2000f8ec0ff */
[----:B------:R-:W-:Y:S01]  /*2e30*/  UMOV UR24, 0x0 ;  /* 0x0000000000187882 */ /* 0x000fe20000000000 */
[----:B------:R-:W-:-:S02]  /*2e40*/  UMOV UR25, 0x4400490 ;  /* 0x0440049000197882 */ /* 0x000fc40000000000 */
[----:B------:R-:W-:Y:S02]  /*2e50*/  UIADD3 UR10, UPT, UPT, UR5, 0x6400, URZ ;  /* 0x00006400050a7890 */ /* 0x000fe4000fffe0ff */
[----:B------:R-:W-:Y:S02]  /*2e60*/  UIADD3 UR11, UPT, UPT, UR5, 0x10400, URZ ;  /* 0x00010400050b7890 */ /* 0x000fe4000fffe0ff */
[----:B----4-:R-:W-:Y:S01]  /*2e70*/  UIADD3 UR7, UPT, UPT, UR7, 0x7f, URZ ;  /* 0x0000007f07077890 */ /* 0x010fe2000fffe0ff */
[----:B-1----:R-:W1:Y:S01]  /*2e80*/  LDS R0, [UR5+0x150] ;  /* 0x00015005ff007984 */ /* 0x002e620008000800 */
[----:B------:R-:W-:Y:S02]  /*2e90*/  USHF.R.U32.HI UR10, URZ, 0x4, UR10 ;  /* 0x00000004ff0a7899 */ /* 0x000fe4000801160a */
[----:B------:R-:W-:Y:S02]  /*2ea0*/  USHF.R.S32.HI UR4, URZ, 0x1f, UR7 ;  /* 0x0000001fff047899 */ /* 0x000fe40008011407 */
[----:B------:R-:W-:-:S02]  /*2eb0*/  USHF.R.U32.HI UR11, URZ, 0x4, UR11 ;  /* 0x00000004ff0b7899 */ /* 0x000fc4000801160b */
[----:B------:R-:W-:Y:S02]  /*2ec0*/  ULEA.HI UR4, UR4, UR7, URZ, 0x7 ;  /* 0x0000000704047291 */ /* 0x000fe4000f8f38ff */
[----:B------:R-:W-:Y:S02]  /*2ed0*/  ULOP3.LUT UR10, UR10, 0x3fff, URZ, 0xc0, !UPT ;  /* 0x00003fff0a0a7892 */ /* 0x000fe4000f8ec0ff */
[----:B------:R-:W-:Y:S02]  /*2ee0*/  USHF.R.S32.HI UR4, URZ, 0x7, UR4 ;  /* 0x00000007ff047899 */ /* 0x000fe40008011404 */
[----:B------:R-:W-:Y:S02]  /*2ef0*/  ULOP3.LUT UR11, UR11, 0x3fff, URZ, 0xc0, !UPT ;  /* 0x00003fff0b0b7892 */ /* 0x000fe4000f8ec0ff */
[----:B------:R-:W-:Y:S01]  /*2f00*/  UISETP.LT.AND UP0, UPT, UR4, 0x1, UPT ;  /* 0x000000010400788c */ /* 0x000fe2000bf01270 */
[----:B------:R-:W-:Y:S01]  /*2f10*/  UMOV UR22, 0x0 ;  /* 0x0000000000167882 */ /* 0x000fe20000000000 */
[----:B------:R-:W-:-:S02]  /*2f20*/  UMOV UR23, 0x4400490 ;  /* 0x0440049000177882 */ /* 0x000fc40000000000 */
[----:B------:R-:W-:Y:S02]  /*2f30*/  USEL UR9, UR4, 0x1, !UP0 ;  /* 0x0000000104097887 */ /* 0x000fe4000c000000 */
[----:B------:R-:W-:Y:S02]  /*2f40*/  ULOP3.LUT UR10, UR10, 0x10000, URZ, 0xfc, !UPT ;  /* 0x000100000a0a7892 */ /* 0x000fe4000f8efcff */
[----:B------:R-:W-:Y:S02]  /*2f50*/  ULOP3.LUT UR11, UR11, 0x10000, URZ, 0xfc, !UPT ;  /* 0x000100000b0b7892 */ /* 0x000fe4000f8efcff */
[----:B------:R-:W-:Y:S02]  /*2f60*/  UIADD3 UR9, UPT, UPT, -UR9, URZ, URZ ;  /* 0x000000ff09097290 */ /* 0x000fe4000fffe1ff */
[----:B---3--:R-:W-:Y:S01]  /*2f70*/  UISETP.GE.AND UP3, UPT, UR6, 0x1, UPT ;  /* 0x000000010600788c */ /* 0x008fe2000bf66270 */
[----:B------:R-:W-:Y:S01]  /*2f80*/  UMOV UR20, 0x0 ;  /* 0x0000000000147882 */ /* 0x000fe20000000000 */
[----:B------:R-:W-:Y:S01]  /*2f90*/  UMOV UR21, 0x4400490 ;  /* 0x0440049000157882 */ /* 0x000fe20000000000 */
[----:B------:R-:W-:Y:S01]  /*2fa0*/  UMOV UR18, 0x0 ;  /* 0x0000000000127882 */ /* 0x000fe20000000000 */
[----:B------:R-:W-:Y:S01]  /*2fb0*/  UMOV UR19, 0x4400490 ;  /* 0x0440049000137882 */ /* 0x000fe20000000000 */
[----:B-1----:R-:W-:-:S15]  /*2fc0*/  R2UR UR16, R0 ;  /* 0x00000000001072ca */ /* 0x002fde00000e0000 */
.L_x_60:
[----:B------:R-:W-:Y:S02]  /*2fd0*/  LEA R0, R10, UR5, 0x3 ;  /* 0x000000050a007c11 */ /* 0x000fe4000f8e18ff */
[----:B------:R-:W-:Y:S02]  /*2fe0*/  SHF.L.U32 R2, R9, 0x1f, RZ ;  /* 0x0000001f09027819 */ /* 0x000fe400000006ff */
[----:B------:R-:W-:Y:S01]  /*2ff0*/  PLOP3.LUT P0, PT, PT, PT, UP3, 0x80, 0x8 ;  /* 0x000000000008781c */ /* 0x000fe20003f0f038 */
[----:B------:R-:W-:Y:S01]  /*3000*/  VIADD R3, R0, 0xb0 ;  /* 0x000000b000037836 */ /* 0x000fe20000000000 */
[----:B-1----:R-:W1:Y:S02]  /*3010*/  SYNCS.PHASECHK.TRANS64.TRYWAIT P1, [R0+URZ+0xa0], R2 ;  /* 0x0000a002000075a7 */ /* 0x002e6400080211ff */
[----:B-1-3--:R-:W-:Y:S09]  /*3020*/  @!P1 BRA `(.L_x_54) ;  /* 0x00000064002c9947 */ /* 0x00aff20003800000 */
.L_x_143:
[----:B------:R-:W-:Y:S01]  /*3030*/  LEA R4, R10, UR5, 0x4 ;  /* 0x000000050a047c11 */ /* 0x000fe2000f8e20ff */
[----:B------:R-:W-:Y:S01]  /*3040*/  @UP3 ULEA UR6, UR14, UR5, 0x3 ;  /* 0x000000050e063291 */ /* 0x000fe2000f8e18ff */
[----:B------:R-:W-:Y:S01]  /*3050*/  PLOP3.LUT P2, PT, PT, PT, PT, 0x80, 0x8 ;  /* 0x000000000008781c */ /* 0x000fe20003f4f070 */
[----:B------:R-:W-:Y:S01]  /*3060*/  ULEA UR7, UR15, UR5, 0x3 ;  /* 0x000000050f077291 */ /* 0x000fe2000f8e18ff */
[----:B------:R-:W-:Y:S02]  /*3070*/  PRMT R3, RZ, 0x654, R3 ;  /* 0x00000654ff037816 */ /* 0x000fe40000000003 */
[----:B------:R-:W2:Y:S01]  /*3080*/  LDS.128 R4, [R4+0x130] ;  /* 0x0001300004047984 */ /* 0x000ea20000000c00 */
[----:B-1----:R-:W-:Y:S02]  /*3090*/  @P0 SHF.L.U32 R2, R8, 0x1f, RZ ;  /* 0x0000001f08020819 */ /* 0x002fe400000006ff */
[----:B------:R-:W-:Y:S01]  /*30a0*/  SHF.L.U32 R0, R11, 0x1f, RZ ;  /* 0x0000001f0b007819 */ /* 0x000fe200000006ff */
[----:B------:R-:W-:Y:S01]  /*30b0*/  @!PT LDS RZ, [RZ] ;  /* 0x00000000fffff984 */ /* 0x000fe20000000800 */
[----:B------:R-:W-:Y:S01]  /*30c0*/  @!PT LDS RZ, [RZ] ;  /* 0x00000000fffff984 */ /* 0x000fe20000000800 */
[----:B------:R-:W-:Y:S01]  /*30d0*/  @!PT LDS RZ, [RZ] ;  /* 0x00000000fffff984 */ /* 0x000fe20000000800 */
[----:B------:R-:W-:Y:S01]  /*30e0*/  @!PT LDS RZ, [RZ] ;  /* 0x00000000fffff984 */ /* 0x000fe20000000800 */
[----:B------:R1:W-:Y:S06]  /*30f0*/  MEMBAR.ALL.CTA ;  /* 0x0000000000007992 */ /* 0x0003ec0000008000 */
[----:B-1----:R-:W1:Y:S02]  /*3100*/  FENCE.VIEW.ASYNC.S ;  /* 0x00000000000073c6 */ /* 0x002e640000000000 */
[----:B-1----:R1:W-:Y:S01]  /*3110*/  SYNCS.ARRIVE.TRANS64.RED.A1T0 RZ, [R3+URZ], RZ ;  /* 0x000000ff03ff79a7 */ /* 0x0023e200081004ff */
[----:B------:R1:W3:Y:S01]  /*3120*/  @P0 SYNCS.PHASECHK.TRANS64.TRYWAIT P2, [UR6], R2 ;  /* 0x00000002ff0005a7 */ /* 0x0002e20008041106 */
[----:B------:R-:W-:Y:S01]  /*3130*/  ULEA.HI UR6, UR15, UR15, URZ, 0x1 ;  /* 0x0000000f0f067291 */ /* 0x000fe2000f8f08ff */
[----:B--2---:R-:W-:-:S03]  /*3140*/  LOP3.LUT P1, RZ, R6, 0x1, RZ, 0xc0, !PT ;  /* 0x0000000106ff7812 */ /* 0x004fc6000782c0ff */
[----:B------:R-:W-:Y:S02]  /*3150*/  USHF.L.U32 UR8, UR6, 0x7, URZ ;  /* 0x0000000706087899 */ /* 0x000fe400080006ff */
[----:B------:R-:W-:Y:S02]  /*3160*/  ULOP3.LUT UR6, UR6, 0xffe, URZ, 0xc0, !UPT ;  /* 0x00000ffe06067892 */ /* 0x000fe4000f8ec0ff */
[----:B------:R-:W-:Y:S02]  /*3170*/  ULOP3.LUT UR8, UR8, 0xffffff00, URZ, 0xc0, !UPT ;  /* 0xffffff0008087892 */ /* 0x000fe4000f8ec0ff */
[----:B------:R-:W-:Y:S02]  /*3180*/  UIADD3 UR6, UPT, UPT, -UR6, UR15, URZ ;  /* 0x0000000f06067290 */ /* 0x000fe4000fffe1ff */
[----:B------:R-:W-:Y:S01]  /*3190*/  UIADD3 UR8, UPT, UPT, UR16, UR8, URZ ;  /* 0x0000000810087290 */ /* 0x000fe2000fffe0ff */
[----:B------:R-:W2:Y:S03]  /*31a0*/  SYNCS.PHASECHK.TRANS64.TRYWAIT P0, [UR7+0xe0], R0 ;  /* 0x0000e000ff0075a7 */ /* 0x000ea60008001107 */
[----:B------:R-:W-:Y:S01]  /*31b0*/  ULEA UR8, UR6, UR8, 0x14 ;  /* 0x0000000806087291 */ /* 0x000fe2000f8ea0ff */
[----:B-123--:R-:W-:Y:S11]  /*31c0*/  @!P0 BRA `(.L_x_55) ;  /* 0x0000006000d88947 */ /* 0x00eff60003800000 */
.L_x_145:
[----:B------:R-:W-:Y:S01]  /*31d0*/  IADD3 R10, PT, PT, R10, 0x1, RZ ;  /* 0x000000010a0a7810 */ /* 0x000fe20007ffe0ff */
[----:B------:R-:W-:Y:S06]  /*31e0*/  BRA.U !UP3, `(.L_x_56) ;  /* 0x000000010bc07547 */ /* 0x000fec000b800000 */
[----:B------:R-:W-:Y:S01]  /*31f0*/  UPLOP3.LUT UP4, UPT, UPT, UPT, UPT, 0x40, 0x4 ;  /* 0x000000000004789c */ /* 0x000fe20003f8e870 */
[----:B------:R-:W-:Y:S01]  /*3200*/  UMOV UR13, UR9 ;  /* 0x00000009000d7c82 */ /* 0x000fe20008000000 */
[----:B------:R-:W-:Y:S01]  /*3210*/  UMOV UR12, UR4 ;  /* 0x00000004000c7c82 */ /* 0x000fe20008000000 */
[----:B------:R-:W-:-:S08]  /*3220*/  UMOV UR17, UR14 ;  /* 0x0000000e00117c82 */ /* 0x000fd00008000000 */
.L_x_59:
[----:B------:R-:W-:Y:S02]  /*3230*/  UIADD3 UR13, UPT, UPT, UR13, 0x1, URZ ;  /* 0x000000010d0d7890 */ /* 0x000fe4000fffe0ff */
[----:B--2---:R-:W-:Y:S02]  /*3240*/  ULEA UR6, UR17, UR5, 0x3 ;  /* 0x0000000511067291 */ /* 0x004fe4000f8e18ff */
[----:B------:R-:W-:Y:S01]  /*3250*/  UISETP.NE.AND UP0, UPT, UR13, URZ, UPT ;  /* 0x000000ff0d00728c */ /* 0x000fe2000bf05270 */
[----:B---3--:R-:W-:Y:S10]  /*3260*/  @P2 BRA `(.L_x_57) ;  /* 0x00000000000c2947 */ /* 0x008ff40003800000 */
[----:B-1----:R-:W-:Y:S04]  /*3270*/  SHF.L.U32 R2, R8, 0x1f, RZ ;  /* 0x0000001f08027819 */ /* 0x002fe800000006ff */
[----:B------:R-:W1:Y:S02]  /*3280*/  SYNCS.PHASECHK.TRANS64.TRYWAIT P0, [UR6], R2 ;  /* 0x00000002ff0075a7 */ /* 0x000e640008001106 */
[----:B-1----:R-:W-:Y:S05]  /*3290*/  @!P0 BRA `(.L_x_58) ;  /* 0x0000006000bc8947 */ /* 0x002fea0003800000 */
.L_x_57:
[----:B------:R-:W-:Y:S01]  /*32a0*/  UISETP.NE.AND UP1, UPT, UR12, 0x1, UPT ;  /* 0x000000010c00788c */ /* 0x000fe2000bf25270 */
[----:B------:R-:W-:Y:S01]  /*32b0*/  PLOP3.LUT P2, PT, PT, PT, PT, 0x80, 0x8 ;  /* 0x000000000008781c */ /* 0x000fe20003f4f070 */
[----:B------:R-:W-:Y:S02]  /*32c0*/  UIADD3 UR14, UPT, UPT, UR17, 0x1, URZ ;  /* 0x00000001110e7890 */ /* 0x000fe4000fffe0ff */
[----:B------:R-:W-:Y:S02]  /*32d0*/  ULEA UR28, UR17, UR11, 0xb ;  /* 0x0000000b111c7291 */ /* 0x000fe4000f8e58ff */
[----:B------:R-:W-:Y:S01]  /*32e0*/  UISETP.NE.AND UP2, UPT, UR14, 0x5, UPT ;  /* 0x000000050e00788c */ /* 0x000fe2000bf45270 */
[----:B------:R-:W-:Y:S01]  /*32f0*/  PLOP3.LUT P0, PT, PT, PT, UP1, 0x80, 0x8 ;  /* 0x000000000008781c */ /* 0x000fe20003f0f018 */
[----:B------:R-:W-:Y:S02]  /*3300*/  UIADD3 UR40, UPT, UPT, UR28, 0x2, URZ ;  /* 0x000000021c287890 */ /* 0x000fe4000fffe0ff */
[----:B------:R-:W-:Y:S02]  /*3310*/  USEL UR27, URZ, 0x1, UP2 ;  /* 0x00000001ff1b7887 */ /* 0x000fe40009000000 */
[----:B------:R-:W-:Y:S02]  /*3320*/  USEL UR14, UR14, URZ, UP2 ;  /* 0x000000ff0e0e7287 */ /* 0x000fe40009000000 */
[----:B------:R-:W-:Y:S02]  /*3330*/  UIADD3 UR36, UPT, UPT, UR28, 0x4, URZ ;  /* 0x000000041c247890 */ /* 0x000fe4000fffe0ff */
[----:B------:R-:W-:Y:S01]  /*3340*/  @UP1 ULEA UR26, UR14, UR5, 0x3 ;  /* 0x000000050e1a1291 */ /* 0x000fe2000f8e18ff */
[----:B------:R-:W-:Y:S01]  /*3350*/  LOP3.LUT R8, R8, UR27, RZ, 0x3c, !PT ;  /* 0x0000001b08087c12 */ /* 0x000fe2000f8e3cff */
[----:B------:R-:W-:Y:S02]  /*3360*/  UIADD3 UR32, UPT, UPT, UR28, 0x6, URZ ;  /* 0x000000061c207890 */ /* 0x000fe4000fffe0ff */
[----:B------:R-:W-:Y:S01]  /*3370*/  UIADD3 UR6, UPT, UPT, UR6, 0x28, URZ ;  /* 0x0000002806067890 */ /* 0x000fe2000fffe0ff */
[----:B-1----:R-:W-:Y:S01]  /*3380*/  @P0 SHF.L.U32 R0, R8, 0x1f, RZ ;  /* 0x0000001f08000819 */ /* 0x002fe200000006ff */
[----:B------:R-:W-:Y:S01]  /*3390*/  UIADD3 UR12, UPT, UPT, UR12, -0x1, URZ ;  /* 0xffffffff0c0c7890 */ /* 0x000fe2000fffe0ff */
[----:B------:R-:W-:Y:S02]  /*33a0*/  UMOV UR29, 0x40004040 ;  /* 0x40004040001d7882 */ /* 0x000fe40000000000 */
[----:B------:R2:W3:Y:S01]  /*33b0*/  @P0 SYNCS.PHASECHK.TRANS64.TRYWAIT P2, [UR26], R0 ;  /* 0x00000000ff0005a7 */ /* 0x0004e2000804111a */
[----:B------:R-:W-:Y:S01]  /*33c0*/  ULEA UR26, UR17, UR10, 0x9 ;  /* 0x0000000a111a7291 */ /* 0x000fe2000f8e48ff */
[----:B------:R-:W-:Y:S01]  /*33d0*/  UMOV UR27, 0x40004040 ;  /* 0x40004040001b7882 */ /* 0x000fe20000000000 */
[----:B------:R-:W-:Y:S02]  /*33e0*/  UMOV UR41, 0x40004040 ;  /* 0x4000404000297882 */ /* 0x000fe40000000000 */
[----:B------:R-:W-:Y:S02]  /*33f0*/  UIADD3 UR38, UPT, UPT, UR26, 0x2, URZ ;  /* 0x000000021a267890 */ /* 0x000fe4000fffe0ff */
[----:B------:R-:W-:Y:S02]  /*3400*/  UIADD3 UR34, UPT, UPT, UR26, 0x4, URZ ;  /* 0x000000041a227890 */ /* 0x000fe4000fffe0ff */
[----:B------:R-:W-:Y:S01]  /*3410*/  UIADD3 UR30, UPT, UPT, UR26, 0x6, URZ ;  /* 0x000000061a1e7890 */ /* 0x000fe2000fffe0ff */
[----:B------:R2:W-:Y:S01]  /*3420*/  UTCQMMA gdesc[UR26], gdesc[UR28], tmem[UR8], tmem[UR24], idesc[UR25], UP4 ;  /* 0x00ff181c1a0075ea */ /* 0x0005e2000a000308 */
[----:B------:R-:W-:Y:S01]  /*3430*/  UPLOP3.LUT UP4, UPT, UPT, UPT, UPT, 0x80, 0x8 ;  /* 0x000000000008789c */ /* 0x000fe20003f8f070 */
[----:B------:R-:W-:Y:S01]  /*3440*/  UMOV UR39, 0x40004040 ;  /* 0x4000404000277882 */ /* 0x000fe20000000000 */
[----:B------:R-:W-:Y:S01]  /*3450*/  UMOV UR37, 0x40004040 ;  /* 0x4000404000257882 */ /* 0x000fe20000000000 */
[----:B------:R2:W-:Y:S01]  /*3460*/  UTCQMMA gdesc[UR38], gdesc[UR40], tmem[UR8], tmem[UR22], idesc[UR23], UPT ;  /* 0x00ff1628260075ea */ /* 0x0005e2000b800308 */
[----:B------:R-:W-:Y:S01]  /*3470*/  UMOV UR35, 0x40004040 ;  /* 0x4000404000237882 */ /* 0x000fe20000000000 */
[----:B------:R-:W-:Y:S01]  /*3480*/  UMOV UR33, 0x40004040 ;  /* 0x4000404000217882 */ /* 0x000fe20000000000 */
[----:B------:R-:W-:Y:S01]  /*3490*/  UMOV UR31, 0x40004040 ;  /* 0x40004040001f7882 */ /* 0x000fe20000000000 */
[----:B------:R2:W-:Y:S01]  /*34a0*/  UTCQMMA gdesc[UR34], gdesc[UR36], tmem[UR8], tmem[UR20], idesc[UR21], UPT ;  /* 0x00ff1424220075ea */ /* 0x0005e2000b800308 */
[----:B------:R2:W-:Y:S01]  /*34b0*/  UTCQMMA gdesc[UR30], gdesc[UR32], tmem[UR8], tmem[UR18], idesc[UR19], UPT ;  /* 0x00ff12201e0075ea */ /* 0x0005e2000b800308 */
[----:B------:R2:W-:Y:S01]  /*34c0*/  UTCBAR [UR6], URZ ;  /* 0x000000ff060073e9 */ /* 0x0005e200080000ff */
[----:B------:R-:W-:Y:S01]  /*34d0*/  UMOV UR17, UR14 ;  /* 0x0000000e00117c82 */ /* 0x000fe20008000000 */
[----:B------:R-:W-:Y:S05]  /*34e0*/  BRA.U UP0, `(.L_x_59) ;  /* 0xfffffffd00507547 */ /* 0x000fea000b83ffff */
.L_x_56:
[----:B------:R-:W-:Y:S01]  /*34f0*/  UIADD3 UR15, UPT, UPT, UR15, 0x1, URZ ;  /* 0x000000010f0f7890 */ /* 0x000fe2000fffe0ff */
[C---:B------:R-:W-:Y:S01]  /*3500*/  ISETP.NE.AND P0, PT, R10.reuse, 0x2, PT ;  /* 0x000000020a00780c */ /* 0x040fe20003f05270 */
[----:B------:R-:W-:Y:S02]  /*3510*/  UIADD3 UR7, UPT, UPT, UR7, 0xc0, URZ ;  /* 0x000000c007077890 */ /* 0x000fe4000fffe0ff */
[----:B------:R-:W-:Y:S01]  /*3520*/  UISETP.NE.AND UP0, UPT, UR15, 0x4, UPT ;  /* 0x000000040f00788c */ /* 0x000fe2000bf05270 */
[----:B-12---:R-:W-:Y:S02]  /*3530*/  SEL R0, RZ, 0x1, P0 ;  /* 0x00000001ff007807 */ /* 0x006fe40000000000 */
[----:B------:R-:W-:Y:S01]  /*3540*/  SEL R10, R10, RZ, P0 ;  /* 0x000000ff0a0a7207 */ /* 0x000fe20000000000 */
[----:B------:R-:W-:Y:S01]  /*3550*/  USEL UR6, URZ, 0x1, UP0 ;  /* 0x00000001ff067887 */ /* 0x000fe20008000000 */
[----:B------:R-:W-:Y:S01]  /*3560*/  LOP3.LUT R9, R9, R0, RZ, 0x3c, !PT ;  /* 0x0000000009097212 */ /* 0x000fe200078e3cff */
[----:B------:R-:W-:Y:S01]  /*3570*/  USEL UR15, UR15, URZ, UP0 ;  /* 0x000000ff0f0f7287 */ /* 0x000fe20008000000 */
[----:B------:R1:W-:Y:S03]  /*3580*/  UTCBAR [UR7], URZ ;  /* 0x000000ff070073e9 */ /* 0x0003e600080000ff */
[----:B------:R-:W-:Y:S01]  /*3590*/  LOP3.LUT R11, R11, UR6, RZ, 0x3c, !PT ;  /* 0x000000060b0b7c12 */ /* 0x000fe2000f8e3cff */
[----:B------:R-:W-:Y:S07]  /*35a0*/  @P1 BRA `(.L_x_60) ;  /* 0xfffffff800881947 */ /* 0x000fee000383ffff */
[----:B------:R-:W2:Y:S01]  /*35b0*/  S2UR UR4, SR_CgaCtaId ;  /* 0x00000000000479c3 */ /* 0x000ea20000008800 */
[----:B------:R-:W-:Y:S01]  /*35c0*/  ELECT P0, URZ, PT ;  /* 0x0000000000ff782f */ /* 0x000fe20003800000 */
[----:B------:R-:W-:Y:S01]  /*35d0*/  IMAD.MOV.U32 R0, RZ, RZ, 0x1 ;  /* 0x00000001ff007424 */ /* 0x000fe200078e00ff */
[----:B------:R-:W-:Y:S01]  /*35e0*/  UIADD3 UR5, UPT, UPT, UR5, 0xe0, URZ ;  /* 0x000000e005057890 */ /* 0x000fe2000fffe0ff */
[----:B------:R-:W-:Y:S01]  /*35f0*/  SHF.L.U32 R2, R11, 0x1f, RZ ;  /* 0x0000001f0b027819 */ /* 0x000fe200000006ff */
[----:B------:R-:W-:-:S03]  /*3600*/  UMOV UR6, 0x40 ;  /* 0x0000004000067882 */ /* 0x000fc60000000000 */
[----:B------:R-:W-:Y:S01]  /*3610*/  UVIRTCOUNT.DEALLOC.SMPOOL 0x80 ;  /* 0x000000800000784c */ /* 0x000fe20000000000 */
[----:B--2---:R-:W-:Y:S02]  /*3620*/  ULEA UR4, UR4, UR6, 0x18 ;  /* 0x0000000604047291 */ /* 0x004fe4000f8ec0ff */
[----:B------:R-:W-:-:S07]  /*3630*/  ULEA UR6, UR15, UR5, 0x3 ;  /* 0x000000050f067291 */ /* 0x000fce000f8e18ff */
[----:B------:R2:W-:Y:S02]  /*3640*/  @P0 STS.U8 [UR4+0x1c], R0 ;  /* 0x00001c00ff000988 */ /* 0x0005e40008000004 */
[----:B------:R-:W4:Y:S02]  /*3650*/  SYNCS.PHASECHK.TRANS64.TRYWAIT P0, [UR6], R2 ;  /* 0x00000002ff0075a7 */ /* 0x000f240008001106 */
[----:B--2-4-:R-:W-:Y:S05]  /*3660*/  @!P0 BRA `(.L_x_61) ;  /* 0x0000005c00e08947 */ /* 0x014fea0003800000 */
.L_x_148:
[----:B-1----:R-:W-:-:S04]  /*3670*/  UIADD3 UR7, UPT, UPT, UR15, 0x1, URZ ;  /* 0x000000010f077890 */ /* 0x002fc8000fffe0ff */
[----:B------:R-:W-:-:S04]  /*3680*/  UISETP.NE.AND UP0, UPT, UR7, 0x4, UPT ;  /* 0x000000040700788c */ /* 0x000fc8000bf05270 */
[----:B------:R-:W-:Y:S02]  /*3690*/  USEL UR8, URZ, 0x1, UP0 ;  /* 0x00000001ff087887 */ /* 0x000fe40008000000 */
[----:B------:R-:W-:-:S04]  /*36a0*/  USEL UR7, UR7, URZ, UP0 ;  /* 0x000000ff07077287 */ /* 0x000fc80008000000 */
[----:B------:R-:W-:Y:S01]  /*36b0*/  ULEA UR6, UR7, UR5, 0x3 ;  /* 0x0000000507067291 */ /* 0x000fe2000f8e18ff */
[----:B--2---:R-:W-:-:S04]  /*36c0*/  LOP3.LUT R2, R11, UR8, RZ, 0x3c, !PT ;  /* 0x000000080b027c12 */ /* 0x004fc8000f8e3cff */
[----:B------:R-:W-:-:S04]  /*36d0*/  SHF.L.U32 R3, R2, 0x1f, RZ ;  /* 0x0000001f02037819 */ /* 0x000fc800000006ff */
[----:B------:R-:W1:Y:S02]  /*36e0*/  SYNCS.PHASECHK.TRANS64.TRYWAIT P0, [UR6], R3 ;  /* 0x00000003ff0075a7 */ /* 0x000e640008001106 */
[----:B-1----:R-:W-:Y:S05]  /*36f0*/  @!P0 BRA `(.L_x_62) ;  /* 0x0000005c00d48947 */ /* 0x002fea0003800000 */
.L_x_150:
        /* <DEDUP_REMOVED lines=9> */
.L_x_152:
[----:B------:R-:W-:-:S04]  /*3790*/  UIADD3 UR7, UPT, UPT, UR7, 0x1, URZ ;  /* 0x0000000107077890 */ /* 0x000fc8000fffe0ff */
[----:B------:R-:W-:-:S04]  /*37a0*/  UISETP.NE.AND UP0, UPT, UR7, 0x4, UPT ;  /* 0x000000040700788c */ /* 0x000fc8000bf05270 */
[----:B------:R-:W-:Y:S02]  /*37b0*/  USEL UR6, URZ, 0x1, UP0 ;  /* 0x00000001ff067887 */ /* 0x000fe40008000000 */
[----:B------:R-:W-:-:S04]  /*37c0*/  USEL UR7, UR7, URZ, UP0 ;  /* 0x000000ff07077287 */ /* 0x000fc80008000000 */
[----:B------:R-:W-:Y:S01]  /*37d0*/  ULEA UR7, UR7, UR5, 0x3 ;  /* 0x0000000507077291 */ /* 0x000fe2000f8e18ff */
[----:B------:R-:W-:-:S04]  /*37e0*/  LOP3.LUT R2, R2, UR6, RZ, 0x3c, !PT ;  /* 0x0000000602027c12 */ /* 0x000fc8000f8e3cff */
[----:B------:R-:W-:-:S04]  /*37f0*/  SHF.L.U32 R2, R2, 0x1f, RZ ;  /* 0x0000001f02027819 */ /* 0x000fc800000006ff */
[----:B------:R-:W2:Y:S02]  /*3800*/  SYNCS.PHASECHK.TRANS64.TRYWAIT P0, [UR7], R2 ;  /* 0x00000002ff0075a7 */ /* 0x000ea40008001107 */
[----:B--2---:R-:W-:Y:S05]  /*3810*/  @!P0 BRA `(.L_x_64) ;  /* 0x0000005c00bc8947 */ /* 0x004fea0003800000 */
.L_x_154:
[----:B------:R-:W-:Y:S01]  /*3820*/  NOP ;  /* 0x0000000000007918 */ /* 0x000fe20000000000 */
[----:B-1----:R-:W1:Y:S01]  /*3830*/  LDS R0, [UR4+0x14] ;  /* 0x00001404ff007984 */ /* 0x002e620008000800 */
[----:B------:R-:W-:Y:S01]  /*3840*/  ULOP3.LUT UR6, UR16, 0xffff, URZ, 0xc0, !UPT ;  /* 0x0000ffff10067892 */ /* 0x000fe2000f8ec0ff */
[----:B------:R-:W-:Y:S01]  /*3850*/  UMOV UR8, 0xffff ;  /* 0x0000ffff00087882 */ /* 0x000fe20000000000 */
[----:B------:R-:W-:Y:S02]  /*3860*/  UMOV UR5, 0x1 ;  /* 0x0000000100057882 */ /* 0x000fe40000000000 */
[----:B------:R-:W-:-:S04]  /*3870*/  USHF.R.U32.HI UR6, URZ, 0x5, UR6 ;  /* 0x00000005ff067899 */ /* 0x000fc80008011606 */
[----:B------:R-:W-:Y:S02]  /*3880*/  USHF.L.U32 UR8, UR8, UR6, URZ ;  /* 0x0000000608087299 */ /* 0x000fe400080006ff */
[----:B------:R-:W-:-:S04]  /*3890*/  USHF.L.U32 UR5, UR5, UR6, URZ ;  /* 0x0000000605057299 */ /* 0x000fc800080006ff */
[----:B-1----:R-:W-:-:S04]  /*38a0*/  LOP3.LUT R0, R0, UR8, RZ, 0xc0, !PT ;  /* 0x0000000800007c12 */ /* 0x002fc8000f8ec0ff */
[----:B------:R-:W-:-:S13]  /*38b0*/  ISETP.NE.AND P0, PT, R0, UR8, PT ;  /* 0x0000000800007c0c */ /* 0x000fda000bf05270 */
[----:B------:R-:W-:Y:S05]  /*38c0*/  @P0 BRA `(.L_x_65) ;  /* 0x0000000000580947 */ /* 0x000fea0003800000 */
[----:B------:R-:W1:Y:S02]  /*38d0*/  LDS R0, [UR4+0x18] ;  /* 0x00001804ff007984 */ /* 0x000e640008000800 */
[----:B-1----:R-:W-:-:S04]  /*38e0*/  LOP3.LUT R0, R0, UR5, RZ, 0xc0, !PT ;  /* 0x0000000500007c12 */ /* 0x002fc8000f8ec0ff */
[----:B------:R-:W-:-:S13]  /*38f0*/  ISETP.NE.AND P0, PT, R0, UR5, PT ;  /* 0x0000000500007c0c */ /* 0x000fda000bf05270 */
[----:B------:R-:W-:Y:S05]  /*3900*/  @P0 BRA `(.L_x_66) ;  /* 0x00000000003c0947 */ /* 0x000fea0003800000 */
[----:B------:R-:W1:Y:S01]  /*3910*/  S2R R2, SR_LANEID ;  /* 0x0000000000027919 */ /* 0x000e620000000000 */
[----:B------:R-:W-:Y:S01]  /*3920*/  ULOP3.LUT UR8, URZ, UR8, URZ, 0x33, !UPT ;  /* 0x00000008ff087292 */ /* 0x000fe2000f8e33ff */
[----:B------:R-:W-:Y:S02]  /*3930*/  VOTEU.ANY UR7, UPT, PT ;  /* 0x0000000000077886 */ /* 0x000fe400038e0100 */
[----:B------:R-:W-:-:S03]  /*3940*/  UFLO.U32 UR7, UR7 ;  /* 0x00000007000772bd */ /* 0x000fc600080e0000 */
[----:B------:R-:W-:-:S04]  /*3950*/  IMAD.U32 R0, RZ, RZ, UR8 ;  /* 0x00000008ff007e24 */ /* 0x000fc8000f8e00ff */
[----:B------:R2:W4:Y:S02]  /*3960*/  REDUX UR6, R0 ;  /* 0x00000000000673c4 */ /* 0x0005240000000000 */
[----:B------:R1:W-:Y:S02]  /*3970*/  UTCATOMSWS.AND URZ, UR8 ;  /* 0x0000000800ff79e3 */ /* 0x0003e40008000000 */
[----:B-1----:R-:W-:Y:S02]  /*3980*/  ISETP.EQ.U32.AND P0, PT, R2, UR7, PT ;  /* 0x0000000702007c0c */ /* 0x002fe4000bf02070 */
[----:B--2---:R-:W-:Y:S02]  /*3990*/  LOP3.LUT R0, RZ, UR5, RZ, 0x33, !PT ;  /* 0x00000005ff007c12 */ /* 0x004fe4000f8e33ff */
[----:B----4-:R-:W-:Y:S02]  /*39a0*/  MOV R2, UR6 ;  /* 0x0000000600027c02 */ /* 0x010fe40008000f00 */
[----:B------:R-:W1:Y:S07]  /*39b0*/  REDUX UR5, R0 ;  /* 0x00000000000573c4 */ /* 0x000e6e0000000000 */
[----:B------:R2:W-:Y:S01]  /*39c0*/  @P0 ATOMS.AND RZ, [UR4+0x14], R2 ;  /* 0x00001402ffff098c */ /* 0x0005e2000a800004 */
[----:B-1----:R-:W-:-:S05]  /*39d0*/  IMAD.U32 R0, RZ, RZ, UR5 ;  /* 0x00000005ff007e24 */ /* 0x002fca000f8e00ff */
[----:B------:R2:W-:Y:S01]  /*39e0*/  @P0 ATOMS.AND RZ, [UR4+0x18], R0 ;  /* 0x00001800ffff098c */ /* 0x0005e2000a800004 */
[----:B------:R-:W-:Y:S05]  /*39f0*/  BRA `(.L_x_67) ;  /* 0x0000000000147947 */ /* 0x000fea0003800000 */
.L_x_66:
[----:B------:R-:W-:Y:S02]  /*3a00*/  MOV R2, 0x3a20 ;  /* 0x00003a2000027802 */ /* 0x000fe40000000f00 */
[----:B---3-5:R-:W-:Y:S05]  /*3a10*/  CALL.REL.NOINC `($__internal_0_$__cuda_sm10x_tcgen05_guardrail_trap_col_being_dealloced_not_returned_by_alloc) ;  /* 0x0000006000a07944 */ /* 0x028fea0003c00000 */
[----:B------:R-:W-:Y:S05]  /*3a20*/  BRA `(.L_x_67) ;  /* 0x0000000000087947 */ /* 0x000fea0003800000 */
.L_x_65:
[----:B------:R-:W-:Y:S02]  /*3a30*/  MOV R2, 0x3a50 ;  /* 0x00003a5000027802 */ /* 0x000fe40000000f00 */
[----:B---3-5:R-:W-:Y:S05]  /*3a40*/  CALL.REL.NOINC `($__internal_2_$__cuda_sm10x_tcgen05_guardrail_trap_unallocated_columns_being_dealloced) ;  /* 0x0000006000ac7944 */ /* 0x028fea0003c00000 */
.L_x_67:
[----:B------:R-:W-:Y:S01]  /*3a50*/  NOP ;  /* 0x0000000000007918 */ /* 0x000fe20000000000 */
[----:B------:R-:W-:Y:S05]  /*3a60*/  EXIT ;  /* 0x000000000000794d */ /* 0x000fea0003800000 */
.L_x_49:
[----:B------:R-:W-:-:S09]  /*3a70*/  UISETP.NE.OR UP2, UPT, UR8, 0x3, !UP2 ;  /* 0x000000030800788c */ /* 0x000fd2000d745670 */
[----:B------:R-:W-:Y:S05]  /*3a80*/  BRA.U UP2, `(.L_x_68) ;  /* 0x0000001102087547 */ /* 0x000fea000b800000 */
[----:B------:R-:W1:Y:S01]  /*3a90*/  LDC R0, c[0x0][0xb30] ;  /* 0x0002cc00ff007b82 */ /* 0x000e620000000800 */
[----:B------:R-:W2:Y:S01]  /*3aa0*/  LDCU.64 UR8, c[0x0][0x888] ;  /* 0x00011100ff0877ac */ /* 0x000ea20008000a00 */
[----:B------:R-:W-:Y:S02]  /*3ab0*/  HFMA2 R27, -RZ, RZ, 0, 0 ;  /* 0x00000000ff1b7431 */ /* 0x000fe400000001ff */
[----:B------:R-:W-:Y:S01]  /*3ac0*/  IMAD.MOV.U32 R29, RZ, RZ, 0x1 ;  /* 0x00000001ff1d7424 */ /* 0x000fe200078e00ff */
[----:B------:R-:W-:Y:S01]  /*3ad0*/  MOV R25, 0x1000 ;  /* 0x0000100000197802 */ /* 0x000fe20000000f00 */
[----:B------:R-:W4:Y:S01]  /*3ae0*/  LDCU.64 UR4, c[0x0][0x890] ;  /* 0x00011200ff0477ac */ /* 0x000f220008000a00 */
[----:B------:R-:W-:Y:S01]  /*3af0*/  IMAD.MOV.U32 R28, RZ, RZ, RZ ;  /* 0x000000ffff1c7224 */ /* 0x000fe200078e00ff */
[----:B------:R-:W3:Y:S01]  /*3b00*/  LDC R24, c[0x0][0x370] ;  /* 0x0000dc00ff187b82 */ /* 0x000ee20000000800 */
[----:B------:R-:W-:Y:S01]  /*3b10*/  UMOV UR7, 0x400 ;  /* 0x0000040000077882 */ /* 0x000fe20000000000 */
[----:B------:R-:W-:-:S02]  /*3b20*/  UPLOP3.LUT UP1, UPT, UPT, UPT, UPT, 0x40, 0x4 ;  /* 0x000000000004789c */ /* 0x000fc40003f2e870 */
[----:B------:R-:W-:-:S04]  /*3b30*/  ULEA UR7, UR37, UR7, 0x18 ;  /* 0x0000000725077291 */ /* 0x000fc8000f8ec0ff */
[----:B------:R-:W3:Y:S01]  /*3b40*/  LDC R3, c[0x0][0xb0c] ;  /* 0x0002c300ff037b82 */ /* 0x000ee20000000800 */
[----:B------:R-:W-:Y:S02]  /*3b50*/  UIADD3 UR13, UPT, UPT, UR7, 0x68, URZ ;  /* 0x00000068070d7890 */ /* 0x000fe4000fffe0ff */
[----:B--2---:R-:W-:Y:S02]  /*3b60*/  UISETP.NE.U32.AND UP2, UPT, UR8, URZ, UPT ;  /* 0x000000ff0800728c */ /* 0x004fe4000bf45070 */
[----:B------:R-:W-:Y:S02]  /*3b70*/  UIADD3 UR33, UPT, UPT, UR7, 0x50, URZ ;  /* 0x0000005007217890 */ /* 0x000fe4000fffe0ff */
[----:B----4-:R-:W-:Y:S01]  /*3b80*/  UISETP.NE.U32.AND UP3, UPT, UR4, URZ, UPT ;  /* 0x000000ff0400728c */ /* 0x010fe2000bf65070 */
[----:B------:R-:W2:Y:S01]  /*3b90*/  LDC R18, c[0x0][0xb20] ;  /* 0x0002c800ff127b82 */ /* 0x000ea20000000800 */
[----:B-1----:R-:W-:Y:S01]  /*3ba0*/  ISETP.NE.AND P1, PT, R0, 0x1, PT ;  /* 0x000000010000780c */ /* 0x002fe20003f25270 */
[----:B------:R-:W-:-:S02]  /*3bb0*/  UISETP.NE.AND.EX UP2, UPT, UR9, URZ, UPT, UP2 ;  /* 0x000000ff0900728c */ /* 0x000fc4000bf45320 */
[----:B------:R-:W-:Y:S02]  /*3bc0*/  UIADD3 UR25, UPT, UPT, UR7, 0x58, URZ ;  /* 0x0000005807197890 */ /* 0x000fe4000fffe0ff */
[----:B------:R-:W-:Y:S02]  /*3bd0*/  UIADD3 UR17, UPT, UPT, UR7, 0x60, URZ ;  /* 0x0000006007117890 */ /* 0x000fe4000fffe0ff */
[----:B------:R-:W1:Y:S01]  /*3be0*/  LDC.64 R30, c[0x0][0x348] ;  /* 0x0000d200ff1e7b82 */ /* 0x000e620000000a00 */
[----:B------:R-:W-:Y:S02]  /*3bf0*/  UPRMT UR13, UR37, 0x654, UR13 ;  /* 0x00000654250d7896 */ /* 0x000fe4000800000d */
[----:B------:R-:W-:-:S05]  /*3c00*/  UISETP.NE.AND.EX UP3, UPT, UR5, URZ, UPT, UP3 ;  /* 0x000000ff0500728c */ /* 0x000fca000bf65330 */
[----:B------:R-:W4:Y:S08]  /*3c10*/  LDC.64 R16, c[0x0][0xb10] ;  /* 0x0002c400ff107b82 */ /* 0x000f300000000a00 */
[----:B------:R-:W1:Y:S08]  /*3c20*/  LDC.64 R6, c[0x0][0xb18] ;  /* 0x0002c600ff067b82 */ /* 0x000e700000000a00 */
[----:B------:R-:W1:Y:S08]  /*3c30*/  LDC.64 R4, c[0x0][0xb28] ;  /* 0x0002ca00ff047b82 */ /* 0x000e700000000a00 */
[----:B--23--:R-:W1:Y:S02]  /*3c40*/  LDC R19, c[0x0][0x374] ;  /* 0x0000dd00ff137b82 */ /* 0x00ce640000000800 */
.L_x_79:
[C---:B------:R-:W-:Y:S02]  /*3c50*/  LEA R0, R28.reuse, UR7, 0x3 ;  /* 0x000000071c007c11 */ /* 0x040fe4000f8e18ff */
[----:B------:R-:W-:Y:S02]  /*3c60*/  SHF.L.U32 R2, R27, 0x1f, RZ ;  /* 0x0000001f1b027819 */ /* 0x000fe400000006ff */
[----:B------:R-:W-:Y:S02]  /*3c70*/  LEA R20, R28, UR7, 0x4 ;  /* 0x000000071c147c11 */ /* 0x000fe4000f8e20ff */
[----:B--2---:R-:W2:Y:S02]  /*3c80*/  SYNCS.PHASECHK.TRANS64.TRYWAIT P0, [R0+URZ+0xa0], R2 ;  /* 0x0000a002000075a7 */ /* 0x004ea400080011ff */
[----:B--2---:R-:W-:Y:S05]  /*3c90*/  @!P0 BRA `(.L_x_69) ;  /* 0x0000005800b48947 */ /* 0x004fea0003800000 */
.L_x_155:
[----:B------:R-:W-:Y:S01]  /*3ca0*/  ISETP.GE.AND P0, PT, R40, 0x1, PT ;  /* 0x000000012800780c */ /* 0x000fe20003f06270 */
[----:B------:R-:W3:Y:S01]  /*3cb0*/  LDS.128 R20, [R20+0x130] ;  /* 0x0001300014147984 */ /* 0x000ee20000000c00 */
[----:B--2---:R-:W-:Y:S01]  /*3cc0*/  VIADD R0, R0, 0xb0 ;  /* 0x000000b000007836 */ /* 0x004fe20000000000 */
[----:B------:R-:W-:Y:S01]  /*3cd0*/  @!PT LDS RZ, [RZ] ;  /* 0x00000000fffff984 */ /* 0x000fe20000000800 */
[----:B------:R-:W-:Y:S01]  /*3ce0*/  @!PT LDS RZ, [RZ] ;  /* 0x00000000fffff984 */ /* 0x000fe20000000800 */
[----:B------:R-:W-:Y:S01]  /*3cf0*/  @!PT LDS RZ, [RZ] ;  /* 0x00000000fffff984 */ /* 0x000fe20000000800 */
[----:B------:R-:W-:Y:S01]  /*3d00*/  @!PT LDS RZ, [RZ] ;  /* 0x00000000fffff984 */ /* 0x000fe20000000800 */
[----:B------:R2:W-:Y:S06]  /*3d10*/  MEMBAR.ALL.CTA ;  /* 0x0000000000007992 */ /* 0x0005ec0000008000 */
[----:B--2---:R-:W2:Y:S01]  /*3d20*/  FENCE.VIEW.ASYNC.S ;  /* 0x00000000000073c6 */ /* 0x004ea20000000000 */
[----:B------:R-:W-:Y:S04]  /*3d30*/  PRMT R0, RZ, 0x654, R0 ;  /* 0x00000654ff007816 */ /* 0x000fe80000000000 */
[----:B--2---:R2:W-:Y:S01]  /*3d40*/  SYNCS.ARRIVE.TRANS64.RED.A1T0 RZ, [R0+URZ], RZ ;  /* 0x000000ff00ff79a7 */ /* 0x0045e200081004ff */
[----:B---3--:R-:W-:Y:S11]  /*3d50*/  LOP3.LUT P3, RZ, R22, 0x1, RZ, 0xc0, !PT ;  /* 0x0000000116ff7812 */ /* 0x008ff6000786c0ff */
[----:B------:R-:W-:Y:S02]  /*3d60*/  @!UPT UIADD3 URZ, UPT, UPT, URZ, URZ, URZ ;  /* 0x000000fffffff290 */ /* 0x000fe4000fffe0ff */
[----:B------:R-:W-:Y:S02]  /*3d70*/  @P3 MOV R11, R20 ;  /* 0x00000014000b3202 */ /* 0x000fe40000000f00 */
[----:B------:R-:W-:Y:S01]  /*3d80*/  @P3 LOP3.LUT R10, R21, 0xffff, RZ, 0xc0, !PT ;  /* 0x0000ffff150a3812 */ /* 0x000fe200078ec0ff */
[----:B--2---:R-:W-:Y:S06]  /*3d90*/  @!P0 BRA `(.L_x_70) ;  /* 0x0000000000a48947 */ /* 0x004fec0003800000 */
[-C--:B-1----:R-:W-:Y:S01]  /*3da0*/  IMAD.HI.U32 R0, R19, R7.reuse, RZ ;  /* 0x0000000713007227 */ /* 0x082fe200078e00ff */
[----:B------:R-:W-:Y:S02]  /*3db0*/  ISETP.NE.AND P0, PT, R6, 0x1, PT ;  /* 0x000000010600780c */ /* 0x000fe40003f05270 */
[----:B------:R-:W-:Y:S01]  /*3dc0*/  ISETP.NE.AND P2, PT, R40, 0x1, PT ;  /* 0x000000012800780c */ /* 0x000fe20003f45270 */
[----:B----4-:R-:W-:Y:S01]  /*3dd0*/  IMAD.HI.U32 R9, R24, R16, RZ ;  /* 0x0000001018097227 */ /* 0x010fe200078e00ff */
[----:B------:R-:W-:Y:S02]  /*3de0*/  SHF.R.U32.HI R0, RZ, R18, R0 ;  /* 0x00000012ff007219 */ /* 0x000fe40000011600 */
[----:B------:R-:W-:Y:S01]  /*3df0*/  ISETP.NE.AND P4, PT, R3, 0x1, PT ;  /* 0x000000010300780c */ /* 0x000fe20003f85270 */
[----:B------:R-:W-:Y:S01]  /*3e00*/  IMAD.HI.U32 R13, R10, R7, RZ ;  /* 0x000000070a0d7227 */ /* 0x000fe200078e00ff */
[----:B------:R-:W-:Y:S02]  /*3e10*/  SHF.R.U32.HI R9, RZ, R17, R9 ;  /* 0x00000011ff097219 */ /* 0x000fe40000011609 */
[----:B------:R-:W-:Y:S01]  /*3e20*/  SEL R0, R19, R0, !P0 ;  /* 0x0000000013007207 */ /* 0x000fe20004000000 */
[----:B------:R-:W-:Y:S01]  /*3e30*/  IMAD.HI.U32 R12, R11, R16, RZ ;  /* 0x000000100b0c7227 */ /* 0x000fe200078e00ff */
[----:B------:R-:W-:Y:S03]  /*3e40*/  SEL R9, R24, R9, !P4 ;  /* 0x0000000918097207 */ /* 0x000fe60006000000 */
[-C--:B------:R-:W-:Y:S01]  /*3e50*/  IMAD.HI.U32 R8, R0, R4.reuse, RZ ;  /* 0x0000000400087227 */ /* 0x080fe200078e00ff */
[----:B------:R-:W-:Y:S03]  /*3e60*/  SHF.R.U32.HI R12, RZ, R17, R12 ;  /* 0x00000011ff0c7219 */ /* 0x000fe6000001160c */
[----:B------:R-:W-:Y:S01]  /*3e70*/  IMAD.HI.U32 R2, R9, R4, RZ ;  /* 0x0000000409027227 */ /* 0x000fe200078e00ff */
[-C--:B------:R-:W-:Y:S02]  /*3e80*/  @P2 SHF.R.U32.HI R0, RZ, R5.reuse, R8 ;  /* 0x00000005ff002219 */ /* 0x080fe40000011608 */
[----:B------:R-:W-:Y:S02]  /*3e90*/  SHF.R.U32.HI R8, RZ, R18, R13 ;  /* 0x00000012ff087219 */ /* 0x000fe4000001160d */
[----:B------:R-:W-:Y:S01]  /*3ea0*/  @P2 SHF.R.U32.HI R9, RZ, R5, R2 ;  /* 0x00000005ff092219 */ /* 0x000fe20000011602 */
[----:B------:R-:W-:Y:S01]  /*3eb0*/  IMAD R0, R40, R0, RZ ;  /* 0x0000000028007224 */ /* 0x000fe200078e02ff */
[----:B------:R-:W-:Y:S02]  /*3ec0*/  SEL R8, R10, R8, !P0 ;  /* 0x000000080a087207 */ /* 0x000fe40004000000 */
[----:B------:R-:W-:Y:S01]  /*3ed0*/  SEL R2, R11, R12, !P4 ;  /* 0x0000000c0b027207 */ /* 0x000fe20006000000 */
[----:B------:R-:W-:Y:S01]  /*3ee0*/  IMAD R12, R40, R9, RZ ;  /* 0x00000009280c7224 */ /* 0x000fe200078e02ff */
[C---:B------:R-:W-:Y:S01]  /*3ef0*/  ISETP.GE.AND P0, PT, R8.reuse, R0, PT ;  /* 0x000000000800720c */ /* 0x040fe20003f06270 */
[----:B------:R-:W-:Y:S03]  /*3f00*/  IMAD.HI.U32 R0, R8, R4, RZ ;  /* 0x0000000408007227 */ /* 0x000fe600078e00ff */
[----:B------:R-:W-:Y:S02]  /*3f10*/  ISETP.GE.OR P0, PT, R2, R12, P0 ;  /* 0x0000000c0200720c */ /* 0x000fe40000706670 */
[-C--:B------:R-:W-:Y:S04]  /*3f20*/  SHF.R.U32.HI R0, RZ, R5.reuse, R0 ;  /* 0x00000005ff007219 */ /* 0x080fe80000011600 */
[----:B------:R-:W-:Y:S05]  /*3f30*/  SEL R13, R8, R0, !P2 ;  /* 0x00000000080d7207 */ /* 0x000fea0005000000 */
[----:B------:R-:W-:Y:S02]  /*3f40*/  IMAD.MOV R12, RZ, RZ, -R13 ;  /* 0x000000ffff0c7224 */ /* 0x000fe400078e0a0d */
[----:B------:R-:W-:Y:S04]  /*3f50*/  @!P0 IMAD.HI.U32 R0, R2, R4, RZ ;  /* 0x0000000402008227 */ /* 0x000fe800078e00ff */
[----:B------:R-:W-:Y:S01]  /*3f60*/  IMAD R12, R40, R12, R8 ;  /* 0x0000000c280c7224 */ /* 0x000fe200078e0208 */
[----:B------:R-:W-:Y:S04]  /*3f70*/  @!P0 SHF.R.U32.HI R0, RZ, R5, R0 ;  /* 0x00000005ff008219 */ /* 0x000fe80000011600 */
[----:B------:R-:W-:Y:S04]  /*3f80*/  @!P0 SEL R0, R2, R0, !P2 ;  /* 0x0000000002008207 */ /* 0x000fe80005000000 */
[----:B------:R-:W-:Y:S01]  /*3f90*/  @!P0 IADD3 R13, PT, PT, R13, -R0, RZ ;  /* 0x800000000d0d8210 */ /* 0x000fe20007ffe0ff */
[----:B------:R-:W-:Y:S01]  /*3fa0*/  @!P0 IMAD R0, R9, R12, R0 ;  /* 0x0000000c09008224 */ /* 0x000fe200078e0200 */
[----:B------:R-:W-:Y:S01]  /*3fb0*/  IADD3 R9, PT, PT, -R8, RZ, RZ ;  /* 0x000000ff08097210 */ /* 0x000fe20007ffe1ff */
[--C-:B------:R-:W-:Y:S02]  /*3fc0*/  IMAD.MOV R12, RZ, RZ, -R2.reuse ;  /* 0x000000ffff0c7224 */ /* 0x100fe400078e0a02 */
[----:B------:R-:W-:Y:S02]  /*3fd0*/  @!P0 IMAD R8, R13, R40, R2 ;  /* 0x000000280d088224 */ /* 0x000fe400078e0202 */
[----:B------:R-:W-:Y:S02]  /*3fe0*/  @!P0 IMAD.MOV.U32 R2, RZ, RZ, R0 ;  /* 0x000000ffff028224 */ /* 0x000fe400078e0000 */
[----:B------:R-:W-:Y:S02]  /*3ff0*/  IMAD R11, R3, R12, R11 ;  /* 0x0000000c030b7224 */ /* 0x000fe400078e020b */
[----:B------:R-:W-:Y:S02]  /*4000*/  IMAD R10, R6, R9, R10 ;  /* 0x00000009060a7224 */ /* 0x000fe400078e020a */
[----:B------:R-:W-:Y:S02]  /*4010*/  IMAD R11, R2, R3, R11 ;  /* 0x00000003020b7224 */ /* 0x000fe400078e020b */
[----:B------:R-:W-:Y:S02]  /*4020*/  IMAD R10, R8, R6, R10 ;  /* 0x00000006080a7224 */ /* 0x000fe400078e020a */
.L_x_70:
[----:B------:R-:W-:Y:S05]  /*4030*/  BRA.U UP1, `(.L_x_71) ;  /* 0x0000000101107547 */ /* 0x000fea000b800000 */
[----:B------:R-:W-:Y:S04]  /*4040*/  MOV R2, UR6 ;  /* 0x0000000600027c02 */ /* 0x000fe80008000f00 */
[----:B------:R-:W-:Y:S04]  /*4050*/  SHF.L.U32 R2, R2, 0x1f, RZ ;  /* 0x0000001f02027819 */ /* 0x000fe800000006ff */
[----:B------:R-:W2:Y:S02]  /*4060*/  SYNCS.PHASECHK.TRANS64.TRYWAIT P0, [UR7+0x98], R2 ;  /* 0x00009802ff0075a7 */ /* 0x000ea40008001107 */
[----:B--2---:R-:W-:Y:S05]  /*4070*/  @!P0 BRA `(.L_x_72) ;  /* 0x0000005400d08947 */ /* 0x004fea0003800000 */
.L_x_71:
[----:B------:R-:W-:Y:S02]  /*4080*/  R2UR UR35, R15 ;  /* 0x000000000f2372ca */ /* 0x000fe400000e0000 */
[----:B------:R-:W-:Y:S02]  /*4090*/  R2UR UR34, R14 ;  /* 0x000000000e2272ca */ /* 0x000fe400000e0000 */
[----:B------:R-:W-:Y:S02]  /*40a0*/  ISETP.NE.U32.AND P2, PT, RZ, UR4, PT ;  /* 0x00000004ff007c0c */ /* 0x000fe4000bf45070 */
[----:B------:R-:W-:Y:S02]  /*40b0*/  SHF.L.U32 R14, R29, 0x1f, RZ ;  /* 0x0000001f1d0e7819 */ /* 0x000fe400000006ff */
[----:B------:R-:W-:Y:S05]  /*40c0*/  ISETP.NE.AND.EX P2, PT, RZ, UR5, PT, P2 ;  /* 0x00000005ff007c0c */ /* 0x000fea000bf45320 */
[----:B------:R-:W-:Y:S02]  /*40d0*/  USHF.L.U32 UR35, UR35, 0x6, URZ ;  /* 0x0000000623237899 */ /* 0x000fe400080006ff */
[----:B------:R-:W-:Y:S01]  /*40e0*/  USHF.L.U32 UR34, UR34, 0x8, URZ ;  /* 0x0000000822227899 */ /* 0x000fe200080006ff */
[----:B------:R-:W-:Y:S11]  /*40f0*/  BRA.U !UP3, `(.L_x_73) ;  /* 0x000000010b347547 */ /* 0x000ff6000b800000 */
[----:B------:R-:W-:Y:S01]  /*4100*/  UPLOP3.LUT UP0, UPT, UPT, UPT, UP2, 0x80, 0x8 ;  /* 0x000000000008789c */ /* 0x000fe20003f0f020 */
[----:B--2---:R-:W-:Y:S02]  /*4110*/  HFMA2 R0, -RZ, RZ, 0, 5.9604644775390625e-08 ;  /* 0x00000001ff007431 */ /* 0x004fe400000001ff */
[----:B------:R-:W-:Y:S03]  /*4120*/  IMAD.MOV.U32 R96, RZ, RZ, 0x1 ;  /* 0x00000001ff607424 */ /* 0x000fe600078e00ff */
[----:B------:R-:W-:Y:S05]  /*4130*/  PLOP3.LUT P0, PT, PT, PT, UP0, 0x80, 0x8 ;  /* 0x000000000008781c */ /* 0x000fea0003f0f008 */
[----:B------:R-:W2:Y:S01]  /*4140*/  @UP0 LDCU.64 UR10, c[0x0][0x888] ;  /* 0x00011100ff0a07ac */ /* 0x000ea20008000a00 */
[----:B------:R-:W-:Y:S07]  /*4150*/  @UP0 UIMAD UR8, UR36, UR4, URZ ;  /* 0x00000004240802a4 */ /* 0x000fee000f8e02ff */
[----:B------:R-:W-:Y:S01]  /*4160*/  @!P0 PRMT R96, R0, 0x7610, R96 ;  /* 0x0000761000608816 */ /* 0x000fe20000000060 */
[----:B--2---:R-:W-:Y:S03]  /*4170*/  @UP0 UIMAD.WIDE UR10, UR8, 0x4, UR10 ;  /* 0x00000004080a08a5 */ /* 0x004fe6000f8e020a */
[----:B------:R-:W2:Y:S03]  /*4180*/  @!UP0 LDCU UR8, c[0x0][0x880] ;  /* 0x00011000ff0887ac */ /* 0x000ea60008000800 */
[----:B------:R-:W-:Y:S01]  /*4190*/  IMAD.U32 R8, RZ, RZ, UR10 ;  /* 0x0000000aff087e24 */ /* 0x000fe2000f8e00ff */
[----:B------:R-:W-:Y:S05]  /*41a0*/  MOV R9, UR11 ;  /* 0x0000000b00097c02 */ /* 0x000fea0008000f00 */
[----:B-----5:R3:W5:Y:S02]  /*41b0*/  @P0 LDG.E R49, desc[UR46][R8.64] ;  /* 0x0000002e08310981 */ /* 0x020764000c1e1900 */
[----:B--23--:R-:W-:Y:S07]  /*41c0*/  @!P0 IMAD.U32 R49, RZ, RZ, UR8 ;  /* 0x00000008ff318e24 */ /* 0x00cfee000f8e00ff */
.L_x_73:
[----:B-----5:R-:W-:Y:S01]  /*41d0*/  @!P2 FSETP.EQ.AND P0, PT, R49, RZ, PT ;  /* 0x000000ff3100a20b */ /* 0x020fe20003f02000 */
[----:B------:R-:W-:Y:S01]  /*41e0*/  @!UPT UIADD3 URZ, UPT, UPT, URZ, URZ, URZ ;  /* 0x000000fffffff290 */ /* 0x000fe2000fffe0ff */
[----:B------:R-:W-:Y:S11]  /*41f0*/  @!P2 BRA `(.L_x_74) ;  /* 0x000000000014a947 */ /* 0x000ff60003800000 */
[----:B------:R-:W-:Y:S02]  /*4200*/  LOP3.LUT P2, RZ, R96, 0xff, RZ, 0xc0, !PT ;  /* 0x000000ff60ff7812 */ /* 0x000fe4000784c0ff */
[----:B------:R-:W-:Y:S04]  /*4210*/  PLOP3.LUT P0, PT, PT, PT, UP0, 0x80, 0x8 ;  /* 0x000000000008781c */ /* 0x000fe80003f0f008 */
[----:B------:R-:W-:Y:S07]  /*4220*/  PLOP3.LUT P0, PT, P0, PT, PT, 0x8, 0x80 ;  /* 0x000000000080781c */ /* 0x000fee000070e170 */
[----:B------:R-:W-:Y:S11]  /*4230*/  @P2 FSETP.EQ.AND P0, PT, R49, RZ, PT ;  /* 0x000000ff3100220b */ /* 0x000ff60003f02000 */
[----:B------:R-:W-:Y:S02]  /*4240*/  @!UPT UIADD3 URZ, UPT, UPT, URZ, URZ, URZ ;  /* 0x000000fffffff290 */ /* 0x000fe4000fffe0ff */
.L_x_74:
[----:B------:R-:W3:Y:S01]  /*4250*/  SYNCS.PHASECHK.TRANS64.TRYWAIT P2, [UR7+0x70], R14 ;  /* 0x0000700eff0075a7 */ /* 0x000ee20008041107 */
[----:B------:R-:W-:Y:S04]  /*4260*/  ELECT P4, URZ, PT ;  /* 0x0000000000ff782f */ /* 0x000fe80003880000 */
[----:B------:R-:W-:Y:S11]  /*4270*/  PLOP3.LUT P4, PT, P0, P4, PT, 0xf2, 0x2f ;  /* 0x00000000002f781c */ /* 0x000ff60000789e72 */
[----:B------:R-:W-:Y:S02]  /*4280*/  @!UPT UIADD3 URZ, UPT, UPT, URZ, URZ, URZ ;  /* 0x000000fffffff290 */ /* 0x000fe4000fffe0ff */
[----:B-1----:R-:W-:Y:S05]  /*4290*/  @!P4 IADD3 R8, P0, PT, R30, 0x580, RZ ;  /* 0x000005801e08c810 */ /* 0x002fea0007f1e0ff */
[----:B--2---:R-:W-:Y:S01]  /*42a0*/  @!P4 IMAD.X R2, RZ, RZ, R31, P0 ;  /* 0x000000ffff02c224 */ /* 0x004fe200000e061f */
[----:B---3--:R-:W-:Y:S07]  /*42b0*/  @!P2 BRA `(.L_x_75) ;  /* 0x000000540058a947 */ /* 0x008fee0003800000 */
.L_x_158:
[----:B------:R-:W-:Y:S01]  /*42c0*/  @!P4 R2UR UR8, R2 ;  /* 0x000000000208c2ca */ /* 0x000fe200000e0000 */
[----:B------:R-:W-:Y:S01]  /*42d0*/  VOTEU.ALL UP1, P4 ;  /* 0x0000000000ff7886 */ /* 0x000fe20002020000 */
[----:B------:R-:W-:Y:S01]  /*42e0*/  @!P4 R2UR UR9, R8 ;  /* 0x000000000809c2ca */ /* 0x000fe200000e0000 */
[----:B-1----:R-:W-:Y:S01]  /*42f0*/  @!P4 IMAD.MOV.U32 R0, RZ, RZ, 0x1000 ;  /* 0x00001000ff00c424 */ /* 0x002fe200078e00ff */
[----:B------:R-:W-:Y:S01]  /*4300*/  UMOV UR10, 0x0 ;  /* 0x00000000000a7882 */ /* 0x000fe20000000000 */
[----:B------:R-:W-:Y:S01]  /*4310*/  UMOV UR11, 0x10000000 ;  /* 0x10000000000b7882 */ /* 0x000fe20000000000 */
[----:B------:R-:W-:Y:S01]  /*4320*/  @!UP1 UIADD3 UR32, UPT, UPT, UR7, 0x200, URZ ;  /* 0x0000020007209890 */ /* 0x000fe2000fffe0ff */
[----:B------:R-:W-:Y:S06]  /*4330*/  VOTEU.ALL UP1, P4 ;  /* 0x0000000000ff7886 */ /* 0x000fec0002020000 */
[----:B------:R-:W-:Y:S01]  /*4340*/  IMAD.U32 R9, RZ, RZ, UR8 ;  /* 0x00000008ff097e24 */ /* 0x000fe2000f8e00ff */
[----:B------:R-:W-:Y:S01]  /*4350*/  UPRMT UR8, UR37, 0x654, UR33 ;  /* 0x0000065425087896 */ /* 0x000fe20008000021 */
[----:B------:R-:W-:Y:S03]  /*4360*/  IMAD.U32 R8, RZ, RZ, UR9 ;  /* 0x00000009ff087e24 */ /* 0x000fe6000f8e00ff */
[----:B------:R-:W-:Y:S02]  /*4370*/  @!P4 R2UR UR15, R9 ;  /* 0x00000000090fc2ca */ /* 0x000fe400000e0000 */
[----:B------:R-:W-:Y:S02]  /*4380*/  @!P4 R2UR UR14, R8 ;  /* 0x00000000080ec2ca */ /* 0x000fe400000e0000 */
[----:B------:R-:W-:Y:S05]  /*4390*/  @!P4 IADD3 R8, P0, PT, R30, 0x580, RZ ;  /* 0x000005801e08c810 */ /* 0x000fea0007f1e0ff */
[----:B------:R-:W-:Y:S06]  /*43a0*/  @!P4 IMAD.X R2, RZ, RZ, R31, P0 ;  /* 0x000000ffff02c224 */ /* 0x000fec00000e061f */
[----:B------:R1:W-:Y:S01]  /*43b0*/  @!UP1 UTMALDG.3D [UR32], [UR14], desc[UR10] ;  /* 0x00000a200e0095b4 */ /* 0x0003e20008011000 */
[----:B------:R1:W-:Y:S01]  /*43c0*/  @!P4 SYNCS.ARRIVE.TRANS64.RED.A0TR RZ, [UR7+0x50], R0 ;  /* 0x00005000ffffc9a7 */ /* 0x0003e20008300407 */
[----:B------:R-:W-:Y:S01]  /*43d0*/  SYNCS.ARRIVE.TRANS64.RED.A1T0 RZ, [UR8], RZ ;  /* 0x000000ffffff79a7 */ /* 0x000fe20008100408 */
[----:B------:R-:W2:Y:S02]  /*43e0*/  SYNCS.PHASECHK.TRANS64.TRYWAIT P2, [UR7+0x78], R14 ;  /* 0x0000780eff0075a7 */ /* 0x000ea40008041107 */
[----:B-12---:R-:W-:Y:S05]  /*43f0*/  @!P2 BRA `(.L_x_76) ;  /* 0x000000540020a947 */ /* 0x006fea0003800000 */
.L_x_160:
[----:B------:R-:W-:Y:S01]  /*4400*/  @!P4 R2UR UR8, R2 ;  /* 0x000000000208c2ca */ /* 0x000fe200000e0000 */
[----:B------:R-:W-:Y:S01]  /*4410*/  VOTEU.ALL UP1, P4 ;  /* 0x0000000000ff7886 */ /* 0x000fe20002020000 */
[----:B------:R-:W-:Y:S01]  /*4420*/  @!P4 R2UR UR9, R8 ;  /* 0x000000000809c2ca */ /* 0x000fe200000e0000 */
[----:B-1----:R-:W-:Y:S01]  /*4430*/  @!P4 IMAD.MOV.U32 R0, RZ, RZ, 0x1000 ;  /* 0x00001000ff00c424 */ /* 0x002fe200078e00ff */
[----:B------:R-:W-:Y:S01]  /*4440*/  UMOV UR10, 0x0 ;  /* 0x00000000000a7882 */ /* 0x000fe20000000000 */
[----:B------:R-:W-:Y:S01]  /*4450*/  UMOV UR11, 0x10000000 ;  /* 0x10000000000b7882 */ /* 0x000fe20000000000 */
[----:B------:R-:W-:Y:S02]  /*4460*/  @!UP1 UIADD3 UR26, UPT, UPT, UR34, 0x40, URZ ;  /* 0x00000040221a9890 */ /* 0x000fe4000fffe0ff */
[----:B------:R-:W-:Y:S01]  /*4470*/  @!UP1 UIADD3 UR24, UPT, UPT, UR7, 0x1200, URZ ;  /* 0x0000120007189890 */ /* 0x000fe2000fffe0ff */
[----:B------:R-:W-:Y:S01]  /*4480*/  VOTEU.ALL UP1, P4 ;  /* 0x0000000000ff7886 */ /* 0x000fe20002020000 */
[----:B------:R-:W-:Y:S01]  /*4490*/  UMOV UR27, UR35 ;  /* 0x00000023001b7c82 */ /* 0x000fe20008000000 */
[----:B------:R-:W-:Y:S02]  /*44a0*/  UMOV UR28, UR36 ;  /* 0x00000024001c7c82 */ /* 0x000fe40008000000 */
        /* <DEDUP_REMOVED lines=12> */
.L_x_162:
[----:B------:R-:W2:Y:S01]  /*4570*/  LDC.64 R12, c[0x0][0xb18] ;  /* 0x0002c600ff0c7b82 */ /* 0x000ea20000000a00 */
[----:B------:R-:W-:Y:S01]  /*4580*/  @!P4 R2UR UR8, R2 ;  /* 0x000000000208c2ca */ /* 0x000fe200000e0000 */
[----:B------:R-:W-:Y:S01]  /*4590*/  VOTEU.ALL UP1, P4 ;  /* 0x0000000000ff7886 */ /* 0x000fe20002020000 */
[----:B------:R-:W-:Y:S01]  /*45a0*/  @!P4 R2UR UR9, R8 ;  /* 0x000000000809c2ca */ /* 0x000fe200000e0000 */
[----:B-1----:R-:W-:Y:S01]  /*45b0*/  @!P4 IMAD.MOV.U32 R0, RZ, RZ, 0x1000 ;  /* 0x00001000ff00c424 */ /* 0x002fe200078e00ff */
[----:B------:R-:W-:Y:S03]  /*45c0*/  UMOV UR10, 0x0 ;  /* 0x00000000000a7882 */ /* 0x000fe60000000000 */
[----:B------:R-:W1:Y:S01]  /*45d0*/  @!P1 LDC R2, c[0x0][0xb0c] ;  /* 0x0002c300ff029b82 */ /* 0x000e620000000800 */
[----:B------:R-:W-:Y:S01]  /*45e0*/  @!UP1 UIADD3 UR18, UPT, UPT, UR34, 0x80, URZ ;  /* 0x0000008022129890 */ /* 0x000fe2000fffe0ff */
[----:B------:R-:W-:Y:S01]  /*45f0*/  @P3 SHF.R.U32.HI R26, RZ, 0x10, R21 ;  /* 0x00000010ff1a3819 */ /* 0x000fe20000011615 */
[----:B------:R-:W-:Y:S01]  /*4600*/  @!UP1 UIADD3 UR16, UPT, UPT, UR7, 0x2200, URZ ;  /* 0x0000220007109890 */ /* 0x000fe2000fffe0ff */
[----:B------:R-:W-:Y:S01]  /*4610*/  VIADD R28, R28, 0x1 ;  /* 0x000000011c1c7836 */ /* 0x000fe20000000000 */
[----:B------:R-:W-:Y:S01]  /*4620*/  VOTEU.ALL UP1, P4 ;  /* 0x0000000000ff7886 */ /* 0x000fe20002020000 */
[----:B------:R-:W-:Y:S01]  /*4630*/  UMOV UR11, 0x10000000 ;  /* 0x10000000000b7882 */ /* 0x000fe20000000000 */
[----:B------:R-:W-:Y:S01]  /*4640*/  UMOV UR19, UR35 ;  /* 0x0000002300137c82 */ /* 0x000fe20008000000 */
[----:B------:R-:W-:Y:S01]  /*4650*/  IMAD.U32 R9, RZ, RZ, UR8 ;  /* 0x00000008ff097e24 */ /* 0x000fe2000f8e00ff */
[----:B------:R-:W-:Y:S01]  /*4660*/  UMOV UR20, UR36 ;  /* 0x0000002400147c82 */ /* 0x000fe20008000000 */
[----:B------:R-:W-:Y:S01]  /*4670*/  IMAD.U32 R8, RZ, RZ, UR9 ;  /* 0x00000009ff087e24 */ /* 0x000fe2000f8e00ff */
[----:B------:R-:W-:Y:S02]  /*4680*/  UPRMT UR8, UR37, 0x654, UR17 ;  /* 0x0000065425087896 */ /* 0x000fe40008000011 */
[----:B------:R-:W-:Y:S02]  /*4690*/  @!P4 R2UR UR15, R9 ;  /* 0x00000000090fc2ca */ /* 0x000fe400000e0000 */
[----:B------:R-:W-:Y:S02]  /*46a0*/  @!P4 R2UR UR14, R8 ;  /* 0x00000000080ec2ca */ /* 0x000fe400000e0000 */
[----:B------:R-:W3:Y:S11]  /*46b0*/  LDC.64 R8, c[0x0][0xb10] ;  /* 0x0002c400ff087b82 */ /* 0x000ef60000000a00 */
[----:B------:R1:W-:Y:S01]  /*46c0*/  @!UP1 UTMALDG.3D [UR16], [UR14], desc[UR10] ;  /* 0x00000a100e0095b4 */ /* 0x0003e20008011000 */
[----:B------:R5:W-:Y:S01]  /*46d0*/  @!P4 SYNCS.ARRIVE.TRANS64.RED.A0TR RZ, [UR7+0x60], R0 ;  /* 0x00006000ffffc9a7 */ /* 0x000be20008300407 */
[C---:B---3--:R-:W-:Y:S01]  /*46e0*/  @!P1 IMAD.HI.U32 R8, R11.reuse, R8, RZ ;  /* 0x000000080b089227 */ /* 0x048fe200078e00ff */
[----:B--2---:R-:W-:Y:S02]  /*46f0*/  @!P1 ISETP.NE.AND P0, PT, R12, 0x1, PT ;  /* 0x000000010c00980c */ /* 0x004fe40003f05270 */
[----:B-1----:R-:W-:Y:S01]  /*4700*/  @!P1 ISETP.NE.AND P2, PT, R2, 0x1, PT ;  /* 0x000000010200980c */ /* 0x002fe20003f45270 */
[----:B------:R-:W-:Y:S01]  /*4710*/  SYNCS.ARRIVE.TRANS64.RED.A1T0 RZ, [UR8], RZ ;  /* 0x000000ffffff79a7 */ /* 0x000fe20008100408 */
[C---:B------:R-:W-:Y:S01]  /*4720*/  @!P1 IMAD.HI.U32 R13, R10.reuse, R13, RZ ;  /* 0x0000000d0a0d9227 */ /* 0x040fe200078e00ff */
[----:B------:R-:W-:Y:S04]  /*4730*/  @!P1 SHF.R.U32.HI R8, RZ, R9, R8 ;  /* 0x00000009ff089219 */ /* 0x000fe80000011608 */
[----:B------:R-:W-:Y:S01]  /*4740*/  @!P1 SEL R8, R11, R8, !P2 ;  /* 0x000000080b089207 */ /* 0x000fe20005000000 */
[----:B------:R-:W1:Y:S01]  /*4750*/  SYNCS.PHASECHK.TRANS64.TRYWAIT P5, [UR7+0x88], R14 ;  /* 0x0000880eff0075a7 */ /* 0x000e6200080a1107 */
[----:B-----5:R-:W2:Y:S02]  /*4760*/  @!P1 LDC R0, c[0x0][0xb20] ;  /* 0x0002c800ff009b82 */ /* 0x020ea40000000800 */
[----:B--2---:R-:W-:Y:S04]  /*4770*/  @!P1 SHF.R.U32.HI R0, RZ, R0, R13 ;  /* 0x00000000ff009219 */ /* 0x004fe8000001160d */
[----:B------:R-:W-:Y:S05]  /*4780*/  @!P1 SEL R9, R10, R0, !P0 ;  /* 0x000000000a099207 */ /* 0x000fea0004000000 */
[----:B------:R-:W-:Y:S02]  /*4790*/  @!P1 IMAD.IADD R0, R9, 0x1, -R8 ;  /* 0x0000000109009824 */ /* 0x000fe400078e0a08 */
[----:B------:R-:W-:Y:S02]  /*47a0*/  @!P1 IMAD.IADD R8, R8, 0x1, -R9 ;  /* 0x0000000108089824 */ /* 0x000fe400078e0a09 */
[----:B------:R-:W-:Y:S02]  /*47b0*/  @!P1 IMAD R11, R0, R2, R11 ;  /* 0x00000002000b9224 */ /* 0x000fe400078e020b */
[----:B------:R-:W-:Y:S01]  /*47c0*/  @!P1 IMAD R10, R8, R12, R10 ;  /* 0x0000000c080a9224 */ /* 0x000fe200078e020a */
[----:B-1----:R-:W-:Y:S06]  /*47d0*/  @!P5 BRA `(.L_x_78) ;  /* 0x000000500058d947 */ /* 0x002fec0003800000 */
.L_x_164:
[----:B------:R-:W-:Y:S01]  /*47e0*/  @!P4 IADD3 R2, P0, PT, R30, 0x580, RZ ;  /* 0x000005801e02c810 */ /* 0x000fe20007f1e0ff */
[----:B------:R-:W-:Y:S01]  /*47f0*/  VOTEU.ALL UP1, P4 ;  /* 0x0000000000ff7886 */ /* 0x000fe20002020000 */
[----:B------:R-:W-:Y:S01]  /*4800*/  UMOV UR18, 0x0 ;  /* 0x0000000000127882 */ /* 0x000fe20000000000 */
[----:B------:R-:W-:Y:S01]  /*4810*/  UMOV UR19, 0x10000000 ;  /* 0x1000000000137882 */ /* 0x000fe20000000000 */
[----:B------:R-:W-:Y:S01]  /*4820*/  @!P4 R2UR UR9, R2 ;  /* 0x000000000209c2ca */ /* 0x000fe200000e0000 */
[----:B-1----:R-:W-:Y:S01]  /*4830*/  @!P4 IMAD.X R0, RZ, RZ, R31, P0 ;  /* 0x000000ffff00c224 */ /* 0x002fe200000e061f */
[----:B------:R-:W-:Y:S01]  /*4840*/  @!UP1 UIADD3 UR10, UPT, UPT, UR34, 0xc0, URZ ;  /* 0x000000c0220a9890 */ /* 0x000fe2000fffe0ff */
[----:B------:R-:W-:Y:S01]  /*4850*/  ISETP.NE.AND P0, PT, R28, 0x2, PT ;  /* 0x000000021c00780c */ /* 0x000fe20003f05270 */
[----:B------:R-:W-:Y:S01]  /*4860*/  UMOV UR11, UR35 ;  /* 0x00000023000b7c82 */ /* 0x000fe20008000000 */
[----:B------:R-:W-:Y:S01]  /*4870*/  UMOV UR12, UR36 ;  /* 0x00000024000c7c82 */ /* 0x000fe20008000000 */
[----:B------:R-:W-:Y:S01]  /*4880*/  @!P4 R2UR UR8, R0 ;  /* 0x000000000008c2ca */ /* 0x000fe200000e0000 */
[----:B------:R-:W-:Y:S01]  /*4890*/  IMAD.IADD R14, R10, 0x1, R94 ;  /* 0x000000010a0e7824 */ /* 0x000fe200078e025e */
[----:B------:R-:W-:Y:S01]  /*48a0*/  @P3 R2UR UR36, R26 ;  /* 0x000000001a2432ca */ /* 0x000fe200000e0000 */
[----:B------:R-:W-:Y:S01]  /*48b0*/  IMAD.IADD R15, R11, 0x1, R95 ;  /* 0x000000010b0f7824 */ /* 0x000fe200078e025f */
[----:B------:R-:W-:Y:S02]  /*48c0*/  SEL R0, RZ, 0x1, P0 ;  /* 0x00000001ff007807 */ /* 0x000fe40000000000 */
[----:B------:R-:W-:Y:S01]  /*48d0*/  LOP3.LUT R29, R29, 0x1, RZ, 0x3c, !PT ;  /* 0x000000011d1d7812 */ /* 0x000fe200078e3cff */
[----:B------:R-:W-:Y:S01]  /*48e0*/  IMAD.U32 R8, RZ, RZ, UR9 ;  /* 0x00000009ff087e24 */ /* 0x000fe2000f8e00ff */
[----:B------:R-:W-:Y:S01]  /*48f0*/  @!UP1 UIADD3 UR9, UPT, UPT, UR7, 0x68, URZ ;  /* 0x0000006807099890 */ /* 0x000fe2000fffe0ff */
[----:B------:R-:W-:Y:S02]  /*4900*/  LOP3.LUT R27, R27, R0, RZ, 0x3c, !PT ;  /* 0x000000001b1b7212 */ /* 0x000fe400078e3cff */
[----:B------:R-:W-:Y:S02]  /*4910*/  SEL R28, R28, RZ, P0 ;  /* 0x000000ff1c1c7207 */ /* 0x000fe40000000000 */
[----:B------:R-:W-:Y:S01]  /*4920*/  IMAD.U32 R9, RZ, RZ, UR8 ;  /* 0x00000008ff097e24 */ /* 0x000fe2000f8e00ff */
[----:B------:R-:W-:Y:S01]  /*4930*/  @!P4 R2UR UR14, R8 ;  /* 0x00000000080ec2ca */ /* 0x000fe200000e0000 */
[----:B------:R-:W-:Y:S01]  /*4940*/  @!UP1 UIADD3 UR8, UPT, UPT, UR7, 0x3200, URZ ;  /* 0x0000320007089890 */ /* 0x000fe2000fffe0ff */
[----:B------:R-:W-:Y:S02]  /*4950*/  VOTEU.ALL UP1, P4 ;  /* 0x0000000000ff7886 */ /* 0x000fe40002020000 */
[----:B------:R-:W-:Y:S11]  /*4960*/  @!P4 R2UR UR15, R9 ;  /* 0x00000000090fc2ca */ /* 0x000ff600000e0000 */
[----:B------:R-:W-:Y:S02]  /*4970*/  @!UPT UIADD3 URZ, UPT, UPT, URZ, URZ, URZ ;  /* 0x000000fffffff290 */ /* 0x000fe4000fffe0ff */
[----:B------:R2:W-:Y:S01]  /*4980*/  @!UP1 UTMALDG.3D [UR8], [UR14], desc[UR18] ;  /* 0x000012080e0095b4 */ /* 0x0005e20008011000 */
[----:B------:R2:W-:Y:S01]  /*4990*/  @!P4 SYNCS.ARRIVE.TRANS64.RED.A0TR RZ, [UR7+0x68], R25 ;  /* 0x00006819ffffc9a7 */ /* 0x0005e20008300407 */
[----:B------:R-:W-:Y:S01]  /*49a0*/  UPLOP3.LUT UP1, UPT, UPT, UPT, UPT, 0x80, 0x8 ;  /* 0x000000000008789c */ /* 0x000fe20003f2f070 */
[----:B------:R-:W-:Y:S01]  /*49b0*/  SYNCS.ARRIVE.TRANS64.RED.A1T0 RZ, [UR13], RZ ;  /* 0x000000ffffff79a7 */ /* 0x000fe2000810040d */
[----:B------:R-:W-:Y:S09]  /*49c0*/  @P3 BRA `(.L_x_79) ;  /* 0xfffffff000a03947 */ /* 0x000ff2000383ffff */
[----:B------:R-:W-:-:S04]  /*49d0*/  SHF.L.U32 R2, R29, 0x1f, RZ ;  /* 0x0000001f1d027819 */ /* 0x000fc800000006ff */
[----:B------:R-:W1:Y:S02]  /*49e0*/  SYNCS.PHASECHK.TRANS64.TRYWAIT P0, [UR7+0x70], R2 ;  /* 0x00007002ff0075a7 */ /* 0x000e640008001107 */
[----:B-1----:R-:W-:Y:S05]  /*49f0*/  @!P0 BRA `(.L_x_80) ;  /* 0x0000004c00e88947 */ /* 0x002fea0003800000 */
.L_x_166:
[----:B------:R-:W3:Y:S02]  /*4a00*/  SYNCS.PHASECHK.TRANS64.TRYWAIT P0, [UR7+0x78], R2 ;  /* 0x00007802ff0075a7 */ /* 0x000ee40008001107 */
[----:B---3--:R-:W-:Y:S05]  /*4a10*/  @!P0 BRA `(.L_x_81) ;  /* 0x0000004c00f88947 */ /* 0x008fea0003800000 */
.L_x_168:
[----:B------:R-:W3:Y:S02]  /*4a20*/  SYNCS.PHASECHK.TRANS64.TRYWAIT P0, [UR7+0x80], R2 ;  /* 0x00008002ff0075a7 */ /* 0x000ee40008001107 */
[----:B---3--:R-:W-:Y:S05]  /*4a30*/  @!P0 BRA `(.L_x_82) ;  /* 0x0000005000088947 */ /* 0x008fea0003800000 */
.L_x_170:
[----:B-1----:R-:W-:-:S07]  /*4a40*/  MOV R0, UR7 ;  /* 0x0000000700007c02 */ /* 0x002fce0008000f00 */
.L_x_83:
[----:B-1----:R-:W-:-:S04]  /*4a50*/  SHF.L.U32 R2, R29, 0x1f, RZ ;  /* 0x0000001f1d027819 */ /* 0x002fc800000006ff */
[----:B------:R1:W3:Y:S03]  /*4a60*/  SYNCS.PHASECHK.TRANS64.TRYWAIT P0, [R0+URZ+0x88], R2 ;  /* 0x00008802000075a7 */ /* 0x0002e600080011ff */
[----:B---3--:R-:W-:Y:S05]  /*4a70*/  @!P0 NANOSLEEP.SYNCS 0x989680 ;  /* 0x009896800000895d */ /* 0x008fea0003900000 */
[----:B------:R-:W3:Y:S02]  /*4a80*/  @!P0 SYNCS.PHASECHK.TRANS64 P0, [R0+URZ+0x88], R2 ;  /* 0x00008802000085a7 */ /* 0x000ee400080010ff */
[----:B--23--:R-:W-:Y:S05]  /*4a90*/  @P0 EXIT ;  /* 0x000000000000094d */ /* 0x00cfea0003800000 */
[----:B------:R-:W-:Y:S05]  /*4aa0*/  BRA `(.L_x_83) ;  /* 0xfffffffc00e87947 */ /* 0x000fea000383ffff */
.L_x_68:
[----:B------:R-:W-:-:S06]  /*4ab0*/  UISETP.GE.AND UP1, UPT, UR8, 0x4, UPT ;  /* 0x000000040800788c */ /* 0x000fcc000bf26270 */
[----:B------:R-:W-:-:S13]  /*4ac0*/  PLOP3.LUT P0, PT, PT, PT, UP1, 0x80, 0x8 ;  /* 0x000000000008781c */ /* 0x000fda0003f0f018 */
[----:B------:R-:W-:Y:S05]  /*4ad0*/  @!P0 EXIT ;  /* 0x000000000000894d */ /* 0x000fea0003800000 */
[----:B------:R-:W-:Y:S01]  /*4ae0*/  BAR.SYNC.DEFER_BLOCKING 0x6, 0xa0 ;  /* 0x0182800000007b1d */ /* 0x000fe20000010000 */
[C---:B------:R-:W-:Y:S01]  /*4af0*/  IMAD.SHL.U32 R3, R108.reuse, 0x40, RZ ;  /* 0x000000406c037824 */ /* 0x040fe200078e00ff */
[C---:B------:R-:W-:Y:S01]  /*4b00*/  LOP3.LUT R110, R108.reuse, 0x60, RZ, 0xc0, !PT ;  /* 0x000000606c6e7812 */ /* 0x040fe200078ec0ff */
[C---:B------:R-:W-:Y:S01]  /*4b10*/  IMAD.SHL.U32 R100, R108.reuse, 0x20, RZ ;  /* 0x000000206c647824 */ /* 0x040fe200078e00ff */
[----:B------:R-:W-:Y:S01]  /*4b20*/  CS2R R106, SRZ ;  /* 0x00000000006a7805 */ /* 0x000fe2000001ff00 */
[C---:B------:R-:W-:Y:S01]  /*4b30*/  IMAD.SHL.U32 R4, R108.reuse, 0x2, RZ ;  /* 0x000000026c047824 */ /* 0x040fe200078e00ff */
[----:B------:R-:W-:Y:S02]  /*4b40*/  UMOV UR49, 0x400 ;  /* 0x0000040000317882 */ /* 0x000fe40000000000 */
[----:B------:R-:W1:Y:S01]  /*4b50*/  LDC R99, c[0x0][0x370] ;  /* 0x0000dc00ff637b82 */ /* 0x000e620000000800 */
[----:B------:R-:W-:Y:S01]  /*4b60*/  ULEA UR49, UR37, UR49, 0x18 ;  /* 0x0000003125317291 */ /* 0x000fe2000f8ec0ff */
[----:B------:R-:W-:Y:S01]  /*4b70*/  LOP3.LUT R2, R3, 0x180, RZ, 0xc0, !PT ;  /* 0x0000018003027812 */ /* 0x000fe200078ec0ff */
[----:B------:R-:W-:Y:S01]  /*4b80*/  IMAD.U32 R46, R108, 0x10000, RZ ;  /* 0x000100006c2e7824 */ /* 0x000fe200078e00ff */
[----:B------:R-:W-:Y:S01]  /*4b90*/  LOP3.LUT R100, R100, 0xc00, RZ, 0xc0, !PT ;  /* 0x00000c0064647812 */ /* 0x000fe200078ec0ff */
[----:B------:R-:W-:Y:S01]  /*4ba0*/  UIADD3 UR4, UPT, UPT, UR49, 0x4200, URZ ;  /* 0x0000420031047890 */ /* 0x000fe2000fffe0ff */
[----:B------:R-:W-:Y:S01]  /*4bb0*/  LOP3.LUT R4, R2, 0x20, R4, 0xf8, !PT ;  /* 0x0000002002047812 */ /* 0x000fe200078ef804 */
[----:B------:R-:W-:Y:S01]  /*4bc0*/  IMAD.SHL.U32 R2, R108, 0x8, RZ ;  /* 0x000000086c027824 */ /* 0x000fe200078e00ff */
[----:B------:R-:W2:Y:S01]  /*4bd0*/  LDC R42, c[0x0][0xb0c] ;  /* 0x0002c300ff2a7b82 */ /* 0x000ea20000000800 */
[----:B------:R-:W-:Y:S01]  /*4be0*/  LOP3.LUT R100, R100, 0x40, R3, 0xf8, !PT ;  /* 0x0000004064647812 */ /* 0x000fe200078ef803 */
[----:B------:R-:W-:Y:S01]  /*4bf0*/  IMAD.MOV.U32 R45, RZ, RZ, RZ ;  /* 0x000000ffff2d7224 */ /* 0x000fe200078e00ff */
[----:B------:R-:W-:Y:S01]  /*4c00*/  LOP3.LUT R46, R46, 0x600000, RZ, 0xc0, !PT ;  /* 0x006000002e2e7812 */ /* 0x000fe200078ec0ff */
[----:B------:R-:W-:Y:S01]  /*4c10*/  IMAD.MOV.U32 R112, RZ, RZ, RZ ;  /* 0x000000ffff707224 */ /* 0x000fe200078e00ff */
[----:B------:R-:W-:-:S02]  /*4c20*/  LOP3.LUT R108, R108, 0x2, RZ, 0xc0, !PT ;  /* 0x000000026c6c7812 */ /* 0x000fc400078ec0ff */
[----:B------:R-:W-:Y:S02]  /*4c30*/  CS2R R104, SRZ ;  /* 0x0000000000687805 */ /* 0x000fe4000001ff00 */
[----:B------:R-:W-:Y:S01]  /*4c40*/  LOP3.LUT R2, R4, 0x30, R2, 0x78, !PT ;  /* 0x0000003004027812 */ /* 0x000fe200078e7802 */
[----:B------:R-:W4:Y:S01]  /*4c50*/  LDC R97, c[0x0][0xb20] ;  /* 0x0002c800ff617b82 */ /* 0x000f220000000800 */
[----:B------:R-:W3:Y:S01]  /*4c60*/  LDS R0, [UR49+0x150] ;  /* 0x00015031ff007984 */ /* 0x000ee20008000800 */
[----:B------:R-:W-:Y:S01]  /*4c70*/  LOP3.LUT R100, R100, 0x200, R3, 0xf8, !PT ;  /* 0x0000020064647812 */ /* 0x000fe200078ef803 */
[----:B------:R-:W-:Y:S01]  /*4c80*/  IMAD.MOV R102, RZ, RZ, -R108 ;  /* 0x000000ffff667224 */ /* 0x000fe200078e0a6c */
[----:B------:R-:W1:Y:S01]  /*4c90*/  LDCU.64 UR52, c[0x0][0x348] ;  /* 0x00006900ff3477ac */ /* 0x000e620008000a00 */
[----:B------:R-:W-:Y:S01]  /*4ca0*/  IMAD.U32 R109, RZ, RZ, UR4 ;  /* 0x00000004ff6d7e24 */ /* 0x000fe2000f8e00ff */
[----:B------:R-:W-:Y:S02]  /*4cb0*/  LOP3.LUT R100, R100, R2, RZ, 0xfc, !PT ;  /* 0x0000000264647212 */ /* 0x000fe400078efcff */
[----:B------:R-:W1:Y:S01]  /*4cc0*/  LDC R41, c[0x0][0xb30] ;  /* 0x0002cc00ff297b82 */ /* 0x000e620000000800 */
[----:B------:R-:W1:Y:S01]  /*4cd0*/  LDCU.64 UR38, c[0x0][0x888] ;  /* 0x00011100ff2677ac */ /* 0x000e620008000a00 */
[----:B------:R-:W1:Y:S06]  /*4ce0*/  LDCU.64 UR44, c[0x0][0x890] ;  /* 0x00011200ff2c77ac */ /* 0x000e6c0008000a00 */
[----:B------:R-:W1:Y:S01]  /*4cf0*/  LDC.64 R92, c[0x0][0xb10] ;  /* 0x0002c400ff5c7b82 */ /* 0x000e620000000a00 */
[----:B------:R-:W-:-:S07]  /*4d00*/  UIADD3 UR48, UPT, UPT, UR49, 0x200, URZ ;  /* 0x0000020031307890 */ /* 0x000fce000fffe0ff */
[----:B------:R-:W1:Y:S08]  /*4d10*/  LDC.64 R38, c[0x0][0xb18] ;  /* 0x0002c600ff267b82 */ /* 0x000e700000000a00 */
[----:B------:R-:W1:Y:S08]  /*4d20*/  LDC.64 R36, c[0x0][0xb28] ;  /* 0x0002ca00ff247b82 */ /* 0x000e700000000a00 */
[----:B------:R-:W1:Y:S01]  /*4d30*/  LDC.64 R90, c[0x0][0x8b0] ;  /* 0x00022c00ff5a7b82 */ /* 0x000e620000000a00 */
[----:B---3--:R-:W-:-:S07]  /*4d40*/  IMAD.IADD R46, R0, 0x1, R46 ;  /* 0x00000001002e7824 */ /* 0x008fce00078e022e */
[----:B------:R-:W3:Y:S08]  /*4d50*/  LDC.64 R88, c[0x0][0x8a8] ;  /* 0x00022a00ff587b82 */ /* 0x000ef00000000a00 */
[----:B--2-4-:R-:W1:Y:S02]  /*4d60*/  LDC R98, c[0x0][0x374] ;  /* 0x0000dd00ff627b82 */ /* 0x014e640000000800 */
.L_x_125:
[----:B------:R-:W-:Y:S02]  /*4d70*/  LEA R0, R112, UR49, 0x3 ;  /* 0x0000003170007c11 */ /* 0x000fe4000f8e18ff */
[----:B------:R-:W-:Y:S02]  /*4d80*/  SHF.L.U32 R2, R106, 0x1f, RZ ;  /* 0x0000001f6a027819 */ /* 0x000fe400000006ff */
[----:B------:R-:W-:Y:S02]  /*4d90*/  LEA R16, R112, UR49, 0x4 ;  /* 0x0000003170107c11 */ /* 0x000fe4000f8e20ff */
[----:B------:R-:W2:Y:S02]  /*4da0*/  SYNCS.PHASECHK.TRANS64.TRYWAIT P0, [R0+URZ+0xa0], R2 ;  /* 0x0000a002000075a7 */ /* 0x000ea400080011ff */
[----:B-12---:R-:W-:Y:S05]  /*4db0*/  @!P0 BRA `(.L_x_84) ;  /* 0x0000004c00408947 */ /* 0x006fea0003800000 */
.L_x_171:
[----:B------:R-:W4:Y:S01]  /*4dc0*/  LDC.64 R10, c[0x0][0xb10] ;  /* 0x0002c400ff0a7b82 */ /* 0x000f220000000a00 */
[----:B------:R-:W3:Y:S01]  /*4dd0*/  LDS.128 R16, [R16+0x130] ;  /* 0x0001300010107984 */ /* 0x000ee20000000c00 */
[----:B-1----:R-:W-:Y:S01]  /*4de0*/  ISETP.NE.AND P1, PT, R41, 0x1, PT ;  /* 0x000000012900780c */ /* 0x002fe20003f25270 */
[----:B--2---:R-:W-:Y:S01]  /*4df0*/  VIADD R0, R0, 0xb0 ;  /* 0x000000b000007836 */ /* 0x004fe20000000000 */
[----:B------:R-:W-:Y:S04]  /*4e00*/  ISETP.GE.AND P0, PT, R40, 0x1, PT ;  /* 0x000000012800780c */ /* 0x000fe80003f06270 */
[----:B------:R-:W1:Y:S01]  /*4e10*/  LDC.64 R8, c[0x0][0xb18] ;  /* 0x0002c600ff087b82 */ /* 0x000e620000000a00 */
[----:B------:R-:W-:Y:S01]  /*4e20*/  PRMT R0, RZ, 0x654, R0 ;  /* 0x00000654ff007816 */ /* 0x000fe20000000000 */
[----:B------:R-:W-:Y:S01]  /*4e30*/  @!PT LDS RZ, [RZ] ;  /* 0x00000000fffff984 */ /* 0x000fe20000000800 */
[----:B------:R-:W-:Y:S01]  /*4e40*/  @!PT LDS RZ, [RZ] ;  /* 0x00000000fffff984 */ /* 0x000fe20000000800 */
[----:B------:R-:W-:Y:S01]  /*4e50*/  @!PT LDS RZ, [RZ] ;  /* 0x00000000fffff984 */ /* 0x000fe20000000800 */
[----:B------:R-:W-:Y:S01]  /*4e60*/  @!PT LDS RZ, [RZ] ;  /* 0x00000000fffff984 */ /* 0x000fe20000000800 */
[----:B------:R2:W-:Y:S06]  /*4e70*/  MEMBAR.ALL.CTA ;  /* 0x0000000000007992 */ /* 0x0005ec0000008000 */
[----:B--2---:R-:W2:Y:S01]  /*4e80*/  FENCE.VIEW.ASYNC.S ;  /* 0x00000000000073c6 */ /* 0x004ea20000000000 */
[----:B------:R-:W1:Y:S08]  /*4e90*/  @!P1 LDC R12, c[0x0][0xb20] ;  /* 0x0002c800ff0c9b82 */ /* 0x000e700000000800 */
[----:B------:R-:W1:Y:S01]  /*4ea0*/  @!P1 LDC R7, c[0x0][0xb0c] ;  /* 0x0002c300ff079b82 */ /* 0x000e620000000800 */
[----:B--2---:R2:W-:Y:S01]  /*4eb0*/  SYNCS.ARRIVE.TRANS64.RED.A1T0 RZ, [R0+URZ], RZ ;  /* 0x000000ff00ff79a7 */ /* 0x0045e200081004ff */
[----:B---3--:R-:W-:Y:S04]  /*4ec0*/  LOP3.LUT P4, RZ, R18, 0x1, RZ, 0xc0, !PT ;  /* 0x0000000112ff7812 */ /* 0x008fe8000788c0ff */
[----:B------:R-:W-:Y:S09]  /*4ed0*/  P2R R111, PR, RZ, 0x10 ;  /* 0x00000010ff6f7803 */ /* 0x000ff20000000000 */
[----:B------:R-:W-:Y:S02]  /*4ee0*/  @P4 MOV R44, R16 ;  /* 0x00000010002c4202 */ /* 0x000fe40000000f00 */
[----:B------:R-:W-:Y:S01]  /*4ef0*/  @P4 LOP3.LUT R43, R17, 0xffff, RZ, 0xc0, !PT ;  /* 0x0000ffff112b4812 */ /* 0x000fe200078ec0ff */
[----:B--2-4-:R-:W-:Y:S06]  /*4f00*/  @!P0 BRA `(.L_x_85) ;  /* 0x0000000000a48947 */ /* 0x014fec0003800000 */
[----:B------:R-:W-:Y:S01]  /*4f10*/  IMAD.HI.U32 R0, R98, R39, RZ ;  /* 0x0000002762007227 */ /* 0x000fe200078e00ff */
[----:B------:R-:W-:Y:S02]  /*4f20*/  ISETP.NE.AND P0, PT, R38, 0x1, PT ;  /* 0x000000012600780c */ /* 0x000fe40003f05270 */
[----:B------:R-:W-:Y:S01]  /*4f30*/  ISETP.NE.AND P2, PT, R40, 0x1, PT ;  /* 0x000000012800780c */ /* 0x000fe20003f45270 */
[----:B------:R-:W-:Y:S01]  /*4f40*/  IMAD.HI.U32 R4, R99, R92, RZ ;  /* 0x0000005c63047227 */ /* 0x000fe200078e00ff */
[----:B------:R-:W-:Y:S02]  /*4f50*/  SHF.R.U32.HI R0, RZ, R97, R0 ;  /* 0x00000061ff007219 */ /* 0x000fe40000011600 */
[----:B------:R-:W-:Y:S01]  /*4f60*/  ISETP.NE.AND P3, PT, R42, 0x1, PT ;  /* 0x000000012a00780c */ /* 0x000fe20003f65270 */
[----:B------:R-:W-:Y:S01]  /*4f70*/  IMAD.HI.U32 R6, R43, R39, RZ ;  /* 0x000000272b067227 */ /* 0x000fe200078e00ff */
[-C--:B------:R-:W-:Y:S02]  /*4f80*/  SHF.R.U32.HI R4, RZ, R93.reuse, R4 ;  /* 0x0000005dff047219 */ /* 0x080fe40000011604 */
[----:B------:R-:W-:Y:S01]  /*4f90*/  SEL R0, R98, R0, !P0 ;  /* 0x0000000062007207 */ /* 0x000fe20004000000 */
[----:B------:R-:W-:Y:S01]  /*4fa0*/  IMAD.HI.U32 R5, R44, R92, RZ ;  /* 0x0000005c2c057227 */ /* 0x000fe200078e00ff */
[----:B------:R-:W-:Y:S03]  /*4fb0*/  SEL R4, R99, R4, !P3 ;  /* 0x0000000463047207 */ /* 0x000fe60005800000 */
[-C--:B------:R-:W-:Y:S01]  /*4fc0*/  IMAD.HI.U32 R3, R0, R36.reuse, RZ ;  /* 0x0000002400037227 */ /* 0x080fe200078e00ff */
[----:B------:R-:W-:Y:S03]  /*4fd0*/  SHF.R.U32.HI R5, RZ, R93, R5 ;  /* 0x0000005dff057219 */ /* 0x000fe60000011605 */
[----:B------:R-:W-:Y:S01]  /*4fe0*/  IMAD.HI.U32 R2, R4, R36, RZ ;  /* 0x0000002404027227 */ /* 0x000fe200078e00ff */
[----:B------:R-:W-:Y:S02]  /*4ff0*/  @P2 SHF.R.U32.HI R0, RZ, R37, R3 ;  /* 0x00000025ff002219 */ /* 0x000fe40000011603 */
[----:B------:R-:W-:Y:S02]  /*5000*/  SHF.R.U32.HI R3, RZ, R97, R6 ;  /* 0x00000061ff037219 */ /* 0x000fe40000011606 */
[----:B------:R-:W-:Y:S01]  /*5010*/  @P2 SHF.R.U32.HI R4, RZ, R37, R2 ;  /* 0x00000025ff042219 */ /* 0x000fe20000011602 */
[----:B------:R-:W-:Y:S01]  /*5020*/  IMAD R0, R40, R0, RZ ;  /* 0x0000000028007224 */ /* 0x000fe200078e02ff */
[----:B------:R-:W-:Y:S02]  /*5030*/  SEL R3, R43, R3, !P0 ;  /* 0x000000032b037207 */ /* 0x000fe40004000000 */
[----:B------:R-:W-:Y:S01]  /*5040*/  SEL R2, R44, R5, !P3 ;  /* 0x000000052c027207 */ /* 0x000fe20005800000 */
[----:B------:R-:W-:Y:S01]  /*5050*/  IMAD R5, R40, R4, RZ ;  /* 0x0000000428057224 */ /* 0x000fe200078e02ff */
[C---:B------:R-:W-:Y:S01]  /*5060*/  ISETP.GE.AND P0, PT, R3.reuse, R0, PT ;  /* 0x000000000300720c */ /* 0x040fe20003f06270 */
[C---:B------:R-:W-:Y:S03]  /*5070*/  IMAD.HI.U32 R0, R3.reuse, R36, RZ ;  /* 0x0000002403007227 */ /* 0x040fe600078e00ff */
[C---:B------:R-:W-:Y:S02]  /*5080*/  ISETP.GE.OR P0, PT, R2.reuse, R5, P0 ;  /* 0x000000050200720c */ /* 0x040fe40000706670 */
[----:B------:R-:W-:Y:S04]  /*5090*/  SHF.R.U32.HI R0, RZ, R37, R0 ;  /* 0x00000025ff007219 */ /* 0x000fe80000011600 */
[C---:B------:R-:W-:Y:S05]  /*50a0*/  SEL R6, R3.reuse, R0, !P2 ;  /* 0x0000000003067207 */ /* 0x040fea0005000000 */
        /* <DEDUP_REMOVED lines=14> */
[----:B------:R-:W-:Y:S07]  /*5190*/  IMAD R43, R3, R38, R43 ;  /* 0x00000026032b7224 */ /* 0x000fee00078e022b */
.L_x_85:
[----:B-1----:R-:W-:Y:S01]  /*51a0*/  @!P1 ISETP.NE.AND P0, PT, R8, 0x1, PT ;  /* 0x000000010800980c */ /* 0x002fe20003f05270 */
[----:B------:R-:W-:Y:S01]  /*51b0*/  @!P1 IMAD.HI.U32 R0, R44, R10, RZ ;  /* 0x0000000a2c009227 */ /* 0x000fe200078e00ff */
[----:B------:R-:W-:Y:S01]  /*51c0*/  @!P1 ISETP.NE.AND P2, PT, R7, 0x1, PT ;  /* 0x000000010700980c */ /* 0x000fe20003f45270 */
[----:B------:R-:W-:Y:S01]  /*51d0*/  ULOP3.LUT UP0, URZ, UR48, 0x1b0, URZ, 0xc0, !UPT ;  /* 0x000001b030ff7892 */ /* 0x000fe2000f80c0ff */
[----:B------:R-:W-:Y:S01]  /*51e0*/  R2UR UR42, R15 ;  /* 0x000000000f2a72ca */ /* 0x000fe200000e0000 */
[C---:B------:R-:W-:Y:S01]  /*51f0*/  @!P1 IMAD.HI.U32 R2, R43.reuse, R9, RZ ;  /* 0x000000092b029227 */ /* 0x040fe200078e00ff */
[----:B------:R-:W-:Y:S02]  /*5200*/  @!P1 SHF.R.U32.HI R0, RZ, R11, R0 ;  /* 0x0000000bff009219 */ /* 0x000fe40000011600 */
[----:B------:R-:W-:Y:S01]  /*5210*/  R2UR UR41, R14 ;  /* 0x000000000e2972ca */ /* 0x000fe200000e0000 */
[----:B------:R-:W-:Y:S01]  /*5220*/  VIADD R112, R112, 0x1 ;  /* 0x0000000170707836 */ /* 0x000fe20000000000 */
[----:B------:R-:W-:Y:S02]  /*5230*/  @!P1 SHF.R.U32.HI R2, RZ, R12, R2 ;  /* 0x0000000cff029219 */ /* 0x000fe40000011602 */
[----:B------:R-:W-:Y:S02]  /*5240*/  @!P1 SEL R3, R44, R0, !P2 ;  /* 0x000000002c039207 */ /* 0x000fe40005000000 */
[----:B------:R-:W-:Y:S02]  /*5250*/  @!P1 SEL R2, R43, R2, !P0 ;  /* 0x000000022b029207 */ /* 0x000fe40004000000 */
[----:B------:R-:W-:Y:S01]  /*5260*/  @P4 SHF.R.U32.HI R103, RZ, 0x10, R17 ;  /* 0x00000010ff674819 */ /* 0x000fe20000011611 */
[----:B------:R-:W-:Y:S02]  /*5270*/  USHF.L.U32 UR42, UR42, 0x6, URZ ;  /* 0x000000062a2a7899 */ /* 0x000fe400080006ff */
[----:B------:R-:W-:Y:S02]  /*5280*/  @!P1 IMAD.IADD R0, R2, 0x1, -R3 ;  /* 0x0000000102009824 */ /* 0x000fe400078e0a03 */
[----:B------:R-:W-:Y:S01]  /*5290*/  @!P1 IMAD.IADD R2, R3, 0x1, -R2 ;  /* 0x0000000103029824 */ /* 0x000fe200078e0a02 */
[----:B------:R-:W-:Y:S01]  /*52a0*/  USHF.L.U32 UR41, UR41, 0x8, URZ ;  /* 0x0000000829297899 */ /* 0x000fe200080006ff */
[----:B------:R-:W-:Y:S02]  /*52b0*/  @!P1 IMAD R44, R0, R7, R44 ;  /* 0x00000007002c9224 */ /* 0x000fe400078e022c */
[----:B------:R-:W-:Y:S01]  /*52c0*/  @!P1 IMAD R43, R2, R8, R43 ;  /* 0x00000008022b9224 */ /* 0x000fe200078e022b */
[----:B------:R-:W-:Y:S08]  /*52d0*/  BRA.U !UP0, `(.L_x_86) ;  /* 0x0000000108407547 */ /* 0x000ff0000b800000 */
[----:B------:R-:W1:Y:S01]  /*52e0*/  LDCU.64 UR8, c[0x4][0x88] ;  /* 0x01001100ff0877ac */ /* 0x000e620008000a00 */
[----:B------:R-:W-:Y:S01]  /*52f0*/  MOV R3, 0x0 ;  /* 0x0000000000037802 */ /* 0x000fe20000000f00 */
[----:B------:R-:W-:Y:S02]  /*5300*/  HFMA2 R12, -RZ, RZ, 0, 5.9604644775390625e-08 ;  /* 0x00000001ff0c7431 */ /* 0x000fe400000001ff */
[----:B------:R-:W-:Y:S02]  /*5310*/  IMAD.MOV.U32 R8, RZ, RZ, 0x70 ;  /* 0x00000070ff087424 */ /* 0x000fe400078e00ff */
[----:B------:R-:W-:Y:S01]  /*5320*/  IMAD.MOV.U32 R13, RZ, RZ, RZ ;  /* 0x000000ffff0d7224 */ /* 0x000fe200078e00ff */
[----:B------:R-:W2:Y:S01]  /*5330*/  LDCU.64 UR6, c[0x4][0x90] ;  /* 0x01001200ff0677ac */ /* 0x000ea20008000a00 */
[----:B------:R-:W3:Y:S01]  /*5340*/  LDC.64 R2, c[0x4][R3] ;  /* 0x0100000003027b82 */ /* 0x000ee20000000a00 */
[----:B------:R-:W4:Y:S01]  /*5350*/  LDCU.64 UR4, c[0x4][0x8] ;  /* 0x01000100ff0477ac */ /* 0x000f220008000a00 */
[----:B-1----:R-:W-:Y:S01]  /*5360*/  MOV R5, UR9 ;  /* 0x0000000900057c02 */ /* 0x002fe20008000f00 */
[----:B------:R-:W-:Y:S01]  /*5370*/  IMAD.U32 R4, RZ, RZ, UR8 ;  /* 0x00000008ff047e24 */ /* 0x000fe2000f8e00ff */
[----:B--2---:R-:W-:Y:S01]  /*5380*/  MOV R7, UR7 ;  /* 0x0000000700077c02 */ /* 0x004fe20008000f00 */
[----:B------:R-:W-:Y:S01]  /*5390*/  IMAD.U32 R6, RZ, RZ, UR6 ;  /* 0x00000006ff067e24 */ /* 0x000fe2000f8e00ff */
[----:B----4-:R-:W-:Y:S01]  /*53a0*/  MOV R11, UR5 ;  /* 0x00000005000b7c02 */ /* 0x010fe20008000f00 */
[----:B------:R-:W-:Y:S02]  /*53b0*/  IMAD.U32 R10, RZ, RZ, UR4 ;  /* 0x00000004ff0a7e24 */ /* 0x000fe4000f8e00ff */
[----:B------:R-:W-:Y:S07]  /*53c0*/  LEPC R20, `(.L_x_86) ;  /* 0x000000001014794e */ /* 0x000fee0000000000 */
[----:B---3-5:R-:W-:Y:S05]  /*53d0*/  CALL.ABS.NOINC R2 ;  /* 0x0000000002007343 */ /* 0x028fea0003c00000 */
.L_x_86:
[----:B------:R-:W-:Y:S01]  /*53e0*/  LOP3.LUT P0, RZ, R109, 0x1b0, RZ, 0xc0, !PT ;  /* 0x000001b06dff7812 */ /* 0x000fe2000780c0ff */
[----:B------:R-:W-:Y:S11]  /*53f0*/  BSSY.RECONVERGENT B6, `(.L_x_87) ;  /* 0x0000013000067945 */ /* 0x000ff60003800200 */
[----:B------:R-:W-:Y:S01]  /*5400*/  @!UPT UIADD3 URZ, UPT, UPT, URZ, URZ, URZ ;  /* 0x000000fffffff290 */ /* 0x000fe2000fffe0ff */
[----:B------:R-:W-:Y:S05]  /*5410*/  @!P0 BRA `(.L_x_88) ;  /* 0x0000000000408947 */ /* 0x000fea0003800000 */
        /* <DEDUP_REMOVED lines=16> */
.L_x_88:
[----:B------:R-:W-:Y:S05]  /*5520*/  BSYNC.RECONVERGENT B6 ;  /* 0x0000000000067941 */ /* 0x000fea0003800200 */
.L_x_87:
[----:B------:R-:W-:Y:S01]  /*5530*/  ISETP.NE.U32.AND P4, PT, R90, RZ, PT ;  /* 0x000000ff5a00720c */ /* 0x000fe20003f85070 */
[----:B------:R-:W-:Y:S01]  /*5540*/  UISETP.NE.AND UP2, UPT, UR50, URZ, UPT ;  /* 0x000000ff3200728c */ /* 0x000fe2000bf45270 */
[----:B------:R-:W-:Y:S01]  /*5550*/  ISETP.NE.U32.AND P2, PT, RZ, UR38, PT ;  /* 0x00000026ff007c0c */ /* 0x000fe2000bf45070 */
[----:B------:R-:W-:Y:S01]  /*5560*/  UISETP.NE.U32.AND UP1, UPT, UR44, URZ, UPT ;  /* 0x000000ff2c00728c */ /* 0x000fe2000bf25070 */
[----:B------:R-:W-:Y:S01]  /*5570*/  ISETP.NE.AND.EX P4, PT, R91, RZ, PT, P4 ;  /* 0x000000ff5b00720c */ /* 0x000fe20003f85340 */
[----:B------:R-:W-:Y:S01]  /*5580*/  UPLOP3.LUT UP0, UPT, UPT, UPT, UPT, 0x40, 0x4 ;  /* 0x000000000004789c */ /* 0x000fe20003f0e870 */
[----:B------:R-:W-:Y:S01]  /*5590*/  ISETP.NE.AND.EX P2, PT, RZ, UR39, PT, P2 ;  /* 0x00000027ff007c0c */ /* 0x000fe2000bf45320 */
[----:B------:R-:W-:Y:S01]  /*55a0*/  UISETP.NE.AND.EX UP1, UPT, UR45, URZ, UPT, UP1 ;  /* 0x000000ff2d00728c */ /* 0x000fe2000bf25310 */
[----:B------:R-:W-:Y:S04]  /*55b0*/  PLOP3.LUT P1, PT, PT, PT, UP2, 0x80, 0x8 ;  /* 0x000000000008781c */ /* 0x000fe80003f2f028 */
[----:B------:R-:W-:Y:S06]  /*55c0*/  @UP2 UPLOP3.LUT UP0, UPT, UPT, UPT, UP1, 0x80, 0x8 ;  /* 0x000000000008289c */ /* 0x000fec0003f0f010 */
[----:B------:R-:W-:Y:S01]  /*55d0*/  PLOP3.LUT P0, PT, PT, PT, UP0, 0x80, 0x8 ;  /* 0x000000000008781c */ /* 0x000fe20003f0f008 */
[----:B------:R-:W-:Y:S01]  /*55e0*/  @!UPT UIADD3 URZ, UPT, UPT, URZ, URZ, URZ ;  /* 0x000000fffffff290 */ /* 0x000fe2000fffe0ff */
[----:B------:R-:W-:Y:S11]  /*55f0*/  BRA.U !UP1, `(.L_x_89) ;  /* 0x0000000109387547 */ /* 0x000ff6000b800000 */
[----:B------:R-:W-:Y:S01]  /*5600*/  UISETP.NE.U32.AND UP0, UPT, UR38, URZ, UPT ;  /* 0x000000ff2600728c */ /* 0x000fe2000bf05070 */
[----:B------:R-:W-:Y:S02]  /*5610*/  HFMA2 R0, -RZ, RZ, 0, 5.9604644775390625e-08 ;  /* 0x00000001ff007431 */ /* 0x000fe400000001ff */
[----:B------:R-:W-:Y:S01]  /*5620*/  IMAD.MOV.U32 R96, RZ, RZ, 0x1 ;  /* 0x00000001ff607424 */ /* 0x000fe200078e00ff */
[----:B------:R-:W-:Y:S06]  /*5630*/  UISETP.NE.AND.EX UP0, UPT, UR39, URZ, UPT, UP0 ;  /* 0x000000ff2700728c */ /* 0x000fec000bf05300 */
[----:B------:R-:W-:Y:S05]  /*5640*/  PLOP3.LUT P3, PT, PT, PT, UP0, 0x80, 0x8 ;  /* 0x000000000008781c */ /* 0x000fea0003f6f008 */
[----:B------:R-:W1:Y:S01]  /*5650*/  @UP0 LDCU.64 UR6, c[0x0][0x888] ;  /* 0x00011100ff0607ac */ /* 0x000e620008000a00 */
[----:B------:R-:W-:Y:S07]  /*5660*/  @UP0 UIMAD UR4, UR36, UR44, URZ ;  /* 0x0000002c240402a4 */ /* 0x000fee000f8e02ff */
[----:B------:R-:W-:Y:S01]  /*5670*/  @!P3 PRMT R96, R0, 0x7610, R96 ;  /* 0x000076100060b816 */ /* 0x000fe20000000060 */
[----:B-1----:R-:W-:Y:S03]  /*5680*/  @UP0 UIMAD.WIDE UR6, UR4, 0x4, UR6 ;  /* 0x00000004040608a5 */ /* 0x002fe6000f8e0206 */
[----:B------:R-:W1:Y:S03]  /*5690*/  @!UP0 LDCU UR4, c[0x0][0x880] ;  /* 0x00011000ff0487ac */ /* 0x000e660008000800 */
[----:B------:R-:W-:Y:S01]  /*56a0*/  IMAD.U32 R2, RZ, RZ, UR6 ;  /* 0x00000006ff027e24 */ /* 0x000fe2000f8e00ff */
[----:B------:R-:W-:Y:S05]  /*56b0*/  MOV R3, UR7 ;  /* 0x0000000700037c02 */ /* 0x000fea0008000f00 */
[----:B-----5:R2:W5:Y:S02]  /*56c0*/  @P3 LDG.E R49, desc[UR46][R2.64] ;  /* 0x0000002e02313981 */ /* 0x020564000c1e1900 */
[----:B-12---:R-:W-:Y:S02]  /*56d0*/  @!P3 IMAD.U32 R49, RZ, RZ, UR4 ;  /* 0x00000004ff31be24 */ /* 0x006fe4000f8e00ff */
.L_x_89:
[----:B------:R-:W-:Y:S05]  /*56e0*/  @!P4 BRA `(.L_x_90) ;  /* 0x000000000020c947 */ /* 0x000fea0003800000 */
[----:B------:R-:W-:Y:S04]  /*56f0*/  ISETP.NE.U32.AND P3, PT, R88, RZ, PT ;  /* 0x000000ff5800720c */ /* 0x000fe80003f65070 */
[----:B------:R-:W-:Y:S11]  /*5700*/  ISETP.NE.AND.EX P3, PT, R89, RZ, PT, P3 ;  /* 0x000000ff5900720c */ /* 0x000ff60003f65330 */
[----:B------:R-:W-:Y:S02]  /*5710*/  @!UPT UIADD3 URZ, UPT, UPT, URZ, URZ, URZ ;  /* 0x000000fffffff290 */ /* 0x000fe4000fffe0ff */
[----:B------:R-:W1:Y:S01]  /*5720*/  @P3 LDC.64 R2, c[0x0][0x8a8] ;  /* 0x00022a00ff023b82 */ /* 0x000e620000000a00 */
[----:B------:R-:W-:Y:S04]  /*5730*/  @P3 IMAD R0, R90, UR36, RZ ;  /* 0x000000245a003c24 */ /* 0x000fe8000f8e02ff */
[----:B-1----:R-:W-:Y:S05]  /*5740*/  @P3 IMAD.WIDE R2, R0, 0x4, R2 ;  /* 0x0000000400023825 */ /* 0x002fea00078e0202 */
[----:B-----5:R1:W5:Y:S02]  /*5750*/  @P3 LDG.E R47, desc[UR46][R2.64] ;  /* 0x0000002e022f3981 */ /* 0x020364000c1e1900 */
[----:B-1----:R-:W2:Y:S02]  /*5760*/  @!P3 LDC R47, c[0x0][0x8a0] ;  /* 0x00022800ff2fbb82 */ /* 0x002ea40000000800 */
.L_x_90:
[----:B-----5:R-:W-:Y:S01]  /*5770*/  FSETP.NEU.AND P4, PT, R49, RZ, PT ;  /* 0x000000ff3100720b */ /* 0x020fe20003f8d000 */
[----:B------:R-:W-:Y:S01]  /*5780*/  BSSY B1, `(.L_x_91) ;  /* 0x0000042000017945 */ /* 0x000fe20003800000 */
[----:B------:R-:W-:Y:S01]  /*5790*/  SEL R5, RZ, 0xffffffff, P2 ;  /* 0xffffffffff057807 */ /* 0x000fe20001000000 */
[----:B------:R-:W-:Y:S01]  /*57a0*/  IMAD.MOV.U32 R115, RZ, RZ, 0x1 ;  /* 0x00000001ff737424 */ /* 0x000fe200078e00ff */
[----:B------:R-:W-:Y:S02]  /*57b0*/  LOP3.LUT P3, RZ, R96, 0xff, RZ, 0xc0, !PT ;  /* 0x000000ff60ff7812 */ /* 0x000fe4000786c0ff */
[----:B------:R-:W-:Y:S02]  /*57c0*/  CS2R R86, SRZ ;  /* 0x0000000000567805 */ /* 0x000fe4000001ff00 */
[----:B------:R-:W-:Y:S02]  /*57d0*/  @P1 SEL R0, RZ, 0xffffffff, P4 ;  /* 0xffffffffff001807 */ /* 0x000fe40002000000 */
[----:B------:R-:W-:Y:S02]  /*57e0*/  CS2R R84, SRZ ;  /* 0x0000000000547805 */ /* 0x000fe4000001ff00 */
[----:B------:R-:W-:Y:S02]  /*57f0*/  LEA R2, R105, UR49, 0x3 ;  /* 0x0000003169027c11 */ /* 0x000fe4000f8e18ff */
[----:B------:R-:W-:Y:S02]  /*5800*/  CS2R R82, SRZ ;  /* 0x0000000000527805 */ /* 0x000fe4000001ff00 */
[----:B------:R-:W-:Y:S02]  /*5810*/  @P0 SEL R0, R5, R0, !P3 ;  /* 0x0000000005000207 */ /* 0x000fe40005800000 */
[----:B------:R-:W-:Y:S02]  /*5820*/  CS2R R80, SRZ ;  /* 0x0000000000507805 */ /* 0x000fe4000001ff00 */
[----:B------:R-:W-:Y:S02]  /*5830*/  LEA R113, R45, UR49, 0x3 ;  /* 0x000000312d717c11 */ /* 0x000fe4000f8e18ff */
[----:B------:R-:W-:Y:S02]  /*5840*/  @P1 LOP3.LUT R0, R0, 0x1, RZ, 0xc0, !PT ;  /* 0x0000000100001812 */ /* 0x000fe400078ec0ff */
[----:B------:R-:W-:Y:S02]  /*5850*/  SHF.L.U32 R3, R107, 0x1f, RZ ;  /* 0x0000001f6b037819 */ /* 0x000fe400000006ff */
[----:B------:R-:W-:Y:S02]  /*5860*/  ISETP.NE.U32.OR P6, PT, R0, 0x1, !P1 ;  /* 0x000000010000780c */ /* 0x000fe40004fc5470 */
[----:B------:R-:W-:Y:S02]  /*5870*/  PLOP3.LUT P2, PT, PT, PT, UP1, 0x80, 0x8 ;  /* 0x000000000008781c */ /* 0x000fe40003f4f018 */
[----:B------:R-:W-:Y:S02]  /*5880*/  LEA.HI R48, R45, R45, RZ, 0x1 ;  /* 0x0000002d2d307211 */ /* 0x000fe400078f08ff */
[----:B------:R-:W-:Y:S02]  /*5890*/  SEL R4, RZ, 0xffffffff, P4 ;  /* 0xffffffffff047807 */ /* 0x000fe40002000000 */
[----:B------:R-:W-:Y:S05]  /*58a0*/  P2R R118, PR, RZ, 0x40 ;  /* 0x00000040ff767803 */ /* 0x000fea0000000000 */
[----:B------:R-:W-:Y:S02]  /*58b0*/  @P6 SHF.L.U32 R0, R104, 0x1f, RZ ;  /* 0x0000001f68006819 */ /* 0x000fe400000006ff */
[----:B------:R-:W-:Y:S02]  /*58c0*/  @P2 SEL R4, R5, R4, !P3 ;  /* 0x0000000405042207 */ /* 0x000fe40005800000 */
[----:B------:R1:W3:Y:S02]  /*58d0*/  @P6 SYNCS.PHASECHK.TRANS64.TRYWAIT P1, [R2+URZ+0x50], R0 ;  /* 0x00005000020065a7 */ /* 0x0002e400080211ff */
[----:B------:R-:W-:Y:S04]  /*58e0*/  LOP3.LUT R4, R4, 0x1, RZ, 0xc0, !PT ;  /* 0x0000000104047812 */ /* 0x000fe800078ec0ff */
[----:B------:R-:W-:Y:S04]  /*58f0*/  ISETP.NE.U32.AND P5, PT, R4, 0x1, PT ;  /* 0x000000010400780c */ /* 0x000fe80003fa5070 */
[----:B------:R-:W-:Y:S01]  /*5900*/  P2R R116, PR, RZ, 0x20 ;  /* 0x00000020ff747803 */ /* 0x000fe20000000000 */
[----:B------:R4:W2:Y:S01]  /*5910*/  SYNCS.PHASECHK.TRANS64.TRYWAIT P0, [R113+URZ+0xc0], R3 ;  /* 0x0000c003710075a7 */ /* 0x0008a200080011ff */
[C---:B-1----:R-:W-:Y:S01]  /*5920*/  IMAD.SHL.U32 R0, R48.reuse, 0x80, RZ ;  /* 0x0000008030007824 */ /* 0x042fe200078e00ff */
[----:B------:R-:W-:Y:S04]  /*5930*/  LOP3.LUT R48, R48, 0xffe, RZ, 0xc0, !PT ;  /* 0x00000ffe30307812 */ /* 0x000fe800078ec0ff */
[----:B------:R-:W-:Y:S01]  /*5940*/  LOP3.LUT R0, R0, 0xffffff00, RZ, 0xc0, !PT ;  /* 0xffffff0000007812 */ /* 0x000fe200078ec0ff */
[----:B------:R-:W-:Y:S04]  /*5950*/  IMAD.IADD R48, R45, 0x1, -R48 ;  /* 0x000000012d307824 */ /* 0x000fe800078e0a30 */
[----:B------:R-:W-:Y:S04]  /*5960*/  IMAD.IADD R0, R46, 0x1, R0 ;  /* 0x000000012e007824 */ /* 0x000fe800078e0200 */
[----:B------:R-:W-:Y:S01]  /*5970*/  IMAD R48, R48, 0x100000, R0 ;  /* 0x0010000030307824 */ /* 0x000fe200078e0200 */
[----:B---3--:R-:W-:Y:S01]  /*5980*/  @P6 SEL R115, RZ, 0x1, !P1 ;  /* 0x00000001ff736807 */ /* 0x008fe20004800000 */
[----:B----4-:R-:W-:Y:S06]  /*5990*/  @!P6 BRA `(.L_x_92) ;  /* 0x000000000080e947 */ /* 0x010fec0003800000 */
[----:B------:R-:W-:Y:S01]  /*59a0*/  @P5 IMAD R5, R105, 0x1000, R100 ;  /* 0x0000100069055824 */ /* 0x000fe200078e0264 */
[----:B------:R-:W-:Y:S01]  /*59b0*/  ISETP.NE.AND P1, PT, R115, RZ, PT ;  /* 0x000000ff7300720c */ /* 0x000fe20003f25270 */
[----:B------:R-:W-:Y:S01]  /*59c0*/  BSSY B0, `(.L_x_93) ;  /* 0x000000b000007945 */ /* 0x000fe20003800000 */
[----:B------:R-:W-:Y:S01]  /*59d0*/  CS2R R82, SRZ ;  /* 0x0000000000527805 */ /* 0x000fe2000001ff00 */
[----:B------:R-:W-:Y:S01]  /*59e0*/  @P5 VIADD R4, R5, UR49 ;  /* 0x0000003105045c36 */ /* 0x000fe20008000000 */
[----:B------:R-:W-:Y:S02]  /*59f0*/  CS2R R80, SRZ ;  /* 0x0000000000507805 */ /* 0x000fe4000001ff00 */
[----:B------:R-:W-:Y:S02]  /*5a00*/  CS2R R86, SRZ ;  /* 0x0000000000567805 */ /* 0x000fe4000001ff00 */
[----:B------:R-:W-:Y:S01]  /*5a10*/  CS2R R84, SRZ ;  /* 0x0000000000547805 */ /* 0x000fe2000001ff00 */
[----:B------:R-:W-:Y:S04]  /*5a20*/  @P5 IMAD R4, R108, -0x10, R4 ;  /* 0xfffffff06c045824 */ /* 0x000fe800078e0204 */
[----:B------:R-:W-:Y:S05]  /*5a30*/  @P1 BRA `(.L_x_94) ;  /* 0x00000000000c1947 */ /* 0x000fea0003800000 */
[----:B------:R-:W-:Y:S04]  /*5a40*/  SHF.L.U32 R0, R104, 0x1f, RZ ;  /* 0x0000001f68007819 */ /* 0x000fe800000006ff */
[----:B------:R-:W1:Y:S02]  /*5a50*/  SYNCS.PHASECHK.TRANS64.TRYWAIT P1, [R2+URZ+0x50], R0 ;  /* 0x00005000020075a7 */ /* 0x000e6400080211ff */
[----:B-1----:R-:W-:Y:S05]  /*5a60*/  @!P1 BRA `(.L_x_95) ;  /* 0x0000004000289947 */ /* 0x002fea0003800000 */
.L_x_94:
[----:B------:R-:W-:Y:S05]  /*5a70*/  BSYNC B0 ;  /* 0x0000000000007941 */ /* 0x000fea0003800000 */
.L_x_93:
[----:B------:R-:W-:Y:S01]  /*5a80*/  ISETP.NE.AND P1, PT, R116, RZ, PT ;  /* 0x000000ff7400720c */ /* 0x000fe20003f25270 */
[----:B-1----:R-:W-:Y:S02]  /*5a90*/  VIADD R2, R2, 0x70 ;  /* 0x0000007002027836 */ /* 0x002fe40000000000 */
[----:B------:R-:W-:Y:S02]  /*5aa0*/  IMAD.U32 R0, RZ, RZ, UR37 ;  /* 0x00000025ff007e24 */ /* 0x000fe4000f8e00ff */
[----:B------:R-:W-:Y:S03]  /*5ab0*/  VIADD R105, R105, 0x1 ;  /* 0x0000000169697836 */ /* 0x000fe60000000000 */
[----:B------:R-:W-:Y:S05]  /*5ac0*/  PRMT R0, R0, 0x654, R2 ;  /* 0x0000065400007816 */ /* 0x000fea0000000002 */
[----:B------:R1:W3:Y:S04]  /*5ad0*/  @P1 LDS.128 R80, [R5+UR49+0x200] ;  /* 0x0002003105501984 */ /* 0x0002e80008000c00 */
[----:B------:R1:W4:Y:S01]  /*5ae0*/  @P1 LDS.128 R84, [R4+0x210] ;  /* 0x0002100004541984 */ /* 0x0003220000000c00 */
[C---:B------:R-:W-:Y:S01]  /*5af0*/  ISETP.NE.AND P1, PT, R105.reuse, 0x4, PT ;  /* 0x000000046900780c */ /* 0x040fe20003f25270 */
[----:B------:R-:W-:Y:S01]  /*5b00*/  @!PT LDS RZ, [RZ] ;  /* 0x00000000fffff984 */ /* 0x000fe20000000800 */
[----:B------:R-:W-:Y:S01]  /*5b10*/  @!PT LDS RZ, [RZ] ;  /* 0x00000000fffff984 */ /* 0x000fe20000000800 */
[----:B------:R-:W-:Y:S01]  /*5b20*/  @!PT LDS RZ, [RZ] ;  /* 0x00000000fffff984 */ /* 0x000fe20000000800 */
[----:B------:R-:W-:Y:S01]  /*5b30*/  @!PT LDS RZ, [RZ] ;  /* 0x00000000fffff984 */ /* 0x000fe20000000800 */
[----:B------:R5:W-:Y:S06]  /*5b40*/  MEMBAR.ALL.CTA ;  /* 0x0000000000007992 */ /* 0x000bec0000008000 */
[----:B-----5:R-:W5:Y:S01]  /*5b50*/  FENCE.VIEW.ASYNC.S ;  /* 0x00000000000073c6 */ /* 0x020f620000000000 */
[----:B------:R-:W-:Y:S01]  /*5b60*/  SEL R105, R105, RZ, P1 ;  /* 0x000000ff69697207 */ /* 0x000fe20000800000 */
[----:B-----5:R5:W-:Y:S02]  /*5b70*/  SYNCS.ARRIVE.TRANS64.RED.A1T0 RZ, [R0+URZ], RZ ;  /* 0x000000ff00ff79a7 */ /* 0x020be400081004ff */
[----:B-----5:R-:W-:Y:S04]  /*5b80*/  SEL R0, RZ, 0x1, P1 ;  /* 0x00000001ff007807 */ /* 0x020fe80000800000 */
[----:B-1-3--:R-:W-:Y:S02]  /*5b90*/  LOP3.LUT R104, R104, R0, RZ, 0x3c, !PT ;  /* 0x0000000068687212 */ /* 0x00afe400078e3cff */
.L_x_92:
[----:B------:R-:W-:Y:S05]  /*5ba0*/  BSYNC B1 ;  /* 0x0000000000017941 */ /* 0x000fea0003800000 */
.L_x_91:
[----:B------:R-:W-:Y:S04]  /*5bb0*/  SHF.R.U32.HI R0, RZ, 0x15, R48 ;  /* 0x00000015ff007819 */ /* 0x000fe80000011630 */
[----:B------:R-:W-:Y:S01]  /*5bc0*/  LOP3.LUT P1, RZ, R0, 0x3, R101, 0x48, !PT ;  /* 0x0000000300ff7812 */ /* 0x000fe20007824865 */
[----:B------:R-:W-:Y:S01]  /*5bd0*/  @!UPT UIADD3 URZ, UPT, UPT, URZ, URZ, URZ ;  /* 0x000000fffffff290 */ /* 0x000fe2000fffe0ff */
[----:B--2---:R-:W-:Y:S11]  /*5be0*/  @P0 BRA `(.L_x_96) ;  /* 0x0000000000080947 */ /* 0x004ff60003800000 */
[----:B------:R-:W1:Y:S02]  /*5bf0*/  SYNCS.PHASECHK.TRANS64.TRYWAIT P0, [R113+URZ+0xc0], R3 ;  /* 0x0000c003710075a7 */ /* 0x000e6400080011ff */
[----:B-1----:R-:W-:Y:S05]  /*5c00*/  @!P0 BRA `(.L_x_97) ;  /* 0x0000003c00d48947 */ /* 0x002fea0003800000 */
.L_x_96:
[----:B------:R-:W-:Y:S05]  /*5c10*/  @!P1 BRA `(.L_x_98) ;  /* 0x0000000000409947 */ /* 0x000fea0003800000 */
[----:B------:R-:W2:Y:S01]  /*5c20*/  LDCU.64 UR8, c[0x4][0x78] ;  /* 0x01000f00ff0877ac */ /* 0x000ea20008000a00 */
[----:B-1----:R-:W-:Y:S01]  /*5c30*/  MOV R3, 0x0 ;  /* 0x0000000000037802 */ /* 0x002fe20000000f00 */
[----:B------:R-:W-:Y:S02]  /*5c40*/  HFMA2 R12, -RZ, RZ, 0, 5.9604644775390625e-08 ;  /* 0x00000001ff0c7431 */ /* 0x000fe400000001ff */
[----:B------:R-:W-:Y:S02]  /*5c50*/  IMAD.MOV.U32 R8, RZ, RZ, 0x192 ;  /* 0x00000192ff087424 */ /* 0x000fe400078e00ff */
[----:B------:R-:W-:Y:S01]  /*5c60*/  IMAD.MOV.U32 R13, RZ, RZ, RZ ;  /* 0x000000ffff0d7224 */ /* 0x000fe200078e00ff */
[----:B------:R-:W1:Y:S01]  /*5c70*/  LDCU.64 UR6, c[0x4][0x80] ;  /* 0x01001000ff0677ac */ /* 0x000e620008000a00 */
[----:B------:R-:W3:Y:S01]  /*5c80*/  LDC.64 R2, c[0x4][R3] ;  /* 0x0100000003027b82 */ /* 0x000ee20000000a00 */
[----:B------:R-:W5:Y:S01]  /*5c90*/  LDCU.64 UR4, c[0x4][0x18] ;  /* 0x01000300ff0477ac */ /* 0x000f620008000a00 */
[----:B--2---:R-:W-:Y:S01]  /*5ca0*/  MOV R5, UR9 ;  /* 0x0000000900057c02 */ /* 0x004fe20008000f00 */
[----:B------:R-:W-:Y:S01]  /*5cb0*/  IMAD.U32 R4, RZ, RZ, UR8 ;  /* 0x00000008ff047e24 */ /* 0x000fe2000f8e00ff */
[----:B-1----:R-:W-:Y:S01]  /*5cc0*/  MOV R7, UR7 ;  /* 0x0000000700077c02 */ /* 0x002fe20008000f00 */
[----:B------:R-:W-:Y:S01]  /*5cd0*/  IMAD.U32 R6, RZ, RZ, UR6 ;  /* 0x00000006ff067e24 */ /* 0x000fe2000f8e00ff */
[----:B-----5:R-:W-:Y:S01]  /*5ce0*/  MOV R11, UR5 ;  /* 0x00000005000b7c02 */ /* 0x020fe20008000f00 */
[----:B------:R-:W-:Y:S02]  /*5cf0*/  IMAD.U32 R10, RZ, RZ, UR4 ;  /* 0x00000004ff0a7e24 */ /* 0x000fe4000f8e00ff */
[----:B------:R-:W-:Y:S07]  /*5d00*/  LEPC R20, `(.L_x_98) ;  /* 0x000000001014794e */ /* 0x000fee0000000000 */
[----:B---34-:R-:W-:Y:S05]  /*5d10*/  CALL.ABS.NOINC R2 ;  /* 0x0000000002007343 */ /* 0x018fea0003c00000 */
.L_x_98:
[----:B------:R-:W-:Y:S01]  /*5d20*/  F2FP.F16.E5M2.UNPACK_B R4, R81 ;  /* 0x00000051ff04723e */ /* 0x000fe200020004ff */
[----:B------:R-:W-:Y:S05]  /*5d30*/  WARPSYNC.ALL ;  /* 0x0000000000007948 */ /* 0x000fea0003800000 */
[----:B------:R-:W-:Y:S01]  /*5d40*/  R2UR UR4, R48 ;  /* 0x00000000300472ca */ /* 0x000fe200000e0000 */
[--C-:B------:R-:W-:Y:S01]  /*5d50*/  HADD2.F32 R53, -RZ, R4.reuse.H0_H0 ;  /* 0x20000004ff357230 */ /* 0x100fe20000004100 */
[-C--:B-1----:R-:W-:Y:S01]  /*5d60*/  F2FP.F16.E5M2.UNPACK_B R3, R80.reuse ;  /* 0x00000050ff03723e */ /* 0x082fe200020004ff */
[----:B------:R-:W-:Y:S01]  /*5d70*/  HADD2.F32 R54, -RZ, R4.H1_H1 ;  /* 0x30000004ff367230 */ /* 0x000fe20000004100 */
[----:B------:R-:W-:Y:S01]  /*5d80*/  F2FP.F16.E5M2.UNPACK_B R0, R80.H1 ;  /* 0x00000050ff00723e */ /* 0x000fe200030004ff */
[----:B------:R-:W-:Y:S01]  /*5d90*/  BSSY.RECONVERGENT B0, `(.L_x_99) ;  /* 0x0000099000007945 */ /* 0x000fe20003800200 */
[----:B------:R-:W-:Y:S01]  /*5da0*/  F2FP.F16.E5M2.UNPACK_B R64, R83.H1 ;  /* 0x00000053ff40723e */ /* 0x000fe200030004ff */
[--C-:B------:R-:W-:Y:S01]  /*5db0*/  HADD2.F32 R2, -RZ, R3.reuse.H0_H0 ;  /* 0x20000003ff027230 */ /* 0x100fe20000004100 */
[----:B----4-:R-:W-:Y:S01]  /*5dc0*/  F2FP.F16.E5M2.UNPACK_B R74, R86 ;  /* 0x00000056ff4a723e */ /* 0x010fe200020004ff */
[----:B------:R-:W-:Y:S01]  /*5dd0*/  HADD2.F32 R50, -RZ, R3.H1_H1 ;  /* 0x30000003ff327230 */ /* 0x000fe20000004100 */
[----:B------:R-:W-:Y:S01]  /*5de0*/  F2FP.F16.E5M2.UNPACK_B R3, R81.H1 ;  /* 0x00000051ff03723e */ /* 0x000fe200030004ff */
[--C-:B------:R-:W-:Y:S01]  /*5df0*/  HADD2.F32 R51, -RZ, R0.reuse.H0_H0 ;  /* 0x20000000ff337230 */ /* 0x100fe20000004100 */
[----:B------:R-:W-:Y:S01]  /*5e00*/  IADD3 R114, PT, PT, R100, UR49, RZ ;  /* 0x0000003164727c10 */ /* 0x000fe2000fffe0ff */
[----:B------:R-:W-:Y:S01]  /*5e10*/  HADD2.F32 R52, -RZ, R0.H1_H1 ;  /* 0x30000000ff347230 */ /* 0x000fe20000004100 */
[----:B------:R-:W-:Y:S01]  /*5e20*/  LDTM.16dp32bit_t0_t15.x32 R4, tmem[UR4] ;  /* 0x00000004000479ee */ /* 0x000fe20008a80000 */
[----:B------:R-:W1:Y:S01]  /*5e30*/  LDTM.16dp32bit_t16_t31.x32 R4, tmem[UR4+0x20] ;  /* 0x00002004000479ee */ /* 0x000e620008aa0000 */
[-C--:B------:R-:W-:Y:S01]  /*5e40*/  F2FP.F16.E5M2.UNPACK_B R0, R82.reuse ;  /* 0x00000052ff00723e */ /* 0x080fe200020004ff */
[--C-:B------:R-:W-:Y:S01]  /*5e50*/  HADD2.F32 R55, -RZ, R3.reuse.H0_H0 ;  /* 0x20000003ff377230 */ /* 0x100fe20000004100 */
[----:B------:R-:W-:Y:S01]  /*5e60*/  SHF.L.U32 R117, R102, 0x4, RZ ;  /* 0x0000000466757819 */ /* 0x000fe200000006ff */
[----:B------:R-:W-:Y:S01]  /*5e70*/  HADD2.F32 R56, -RZ, R3.H1_H1 ;  /* 0x30000003ff387230 */ /* 0x000fe20000004100 */
[----:B------:R-:W-:Y:S01]  /*5e80*/  F2FP.F16.E5M2.UNPACK_B R3, R82.H1 ;  /* 0x00000052ff03723e */ /* 0x000fe200030004ff */
[--C-:B------:R-:W-:Y:S01]  /*5e90*/  HADD2.F32 R57, -RZ, R0.reuse.H0_H0 ;  /* 0x20000000ff397230 */ /* 0x100fe20000004100 */
[----:B------:R-:W-:Y:S01]  /*5ea0*/  IADD3 R114, PT, PT, R114, R117, RZ ;  /* 0x0000007572727210 */ /* 0x000fe20007ffe0ff */
[----:B------:R-:W-:Y:S01]  /*5eb0*/  HADD2.F32 R58, -RZ, R0.H1_H1 ;  /* 0x30000000ff3a7230 */ /* 0x000fe20000004100 */
[----:B------:R-:W-:Y:S01]  /*5ec0*/  F2FP.F16.E5M2.UNPACK_B R0, R83 ;  /* 0x00000053ff00723e */ /* 0x000fe200020004ff */
[--C-:B------:R-:W-:Y:S01]  /*5ed0*/  HADD2.F32 R59, -RZ, R3.reuse.H0_H0 ;  /* 0x20000003ff3b7230 */ /* 0x100fe20000004100 */
[----:B------:R-:W-:Y:S01]  /*5ee0*/  ISETP.NE.AND P0, PT, R110, RZ, PT ;  /* 0x000000ff6e00720c */ /* 0x000fe20003f05270 */
[----:B------:R-:W-:Y:S01]  /*5ef0*/  HADD2.F32 R60, -RZ, R3.H1_H1 ;  /* 0x30000003ff3c7230 */ /* 0x000fe20000004100 */
[-C--:B------:R-:W-:Y:S01]  /*5f00*/  F2FP.F16.E5M2.UNPACK_B R3, R84.reuse ;  /* 0x00000054ff03723e */ /* 0x080fe200020004ff */
[--C-:B------:R-:W-:Y:S01]  /*5f10*/  HADD2.F32 R61, -RZ, R0.reuse.H0_H0 ;  /* 0x20000000ff3d7230 */ /* 0x100fe20000004100 */
[----:B------:R-:W-:Y:S01]  /*5f20*/  ISETP.NE.AND P6, PT, R118, RZ, PT ;  /* 0x000000ff7600720c */ /* 0x000fe20003fc5270 */
[----:B------:R-:W-:Y:S01]  /*5f30*/  HADD2.F32 R62, -RZ, R0.H1_H1 ;  /* 0x30000000ff3e7230 */ /* 0x000fe20000004100 */
[----:B------:R-:W-:Y:S01]  /*5f40*/  F2FP.F16.E5M2.UNPACK_B R0, R84.H1 ;  /* 0x00000054ff00723e */ /* 0x000fe200030004ff */
[--C-:B------:R-:W-:Y:S02]  /*5f50*/  HADD2.F32 R65, -RZ, R3.reuse.H0_H0 ;  /* 0x20000003ff417230 */ /* 0x100fe40000004100 */
[----:B------:R-:W-:Y:S01]  /*5f60*/  HADD2.F32 R66, -RZ, R3.H1_H1 ;  /* 0x30000003ff427230 */ /* 0x000fe20000004100 */
[-C--:B------:R-:W-:Y:S01]  /*5f70*/  F2FP.F16.E5M2.UNPACK_B R3, R85.reuse ;  /* 0x00000055ff03723e */ /* 0x080fe200020004ff */
[--C-:B------:R-:W-:Y:S02]  /*5f80*/  HADD2.F32 R67, -RZ, R0.reuse.H0_H0 ;  /* 0x20000000ff437230 */ /* 0x100fe40000004100 */
[----:B------:R-:W-:Y:S01]  /*5f90*/  HADD2.F32 R68, -RZ, R0.H1_H1 ;  /* 0x30000000ff447230 */ /* 0x000fe20000004100 */
[----:B------:R-:W-:Y:S01]  /*5fa0*/  F2FP.F16.E5M2.UNPACK_B R0, R85.H1 ;  /* 0x00000055ff00723e */ /* 0x000fe200030004ff */
[--C-:B------:R-:W-:Y:S02]  /*5fb0*/  HADD2.F32 R69, -RZ, R3.reuse.H0_H0 ;  /* 0x20000003ff457230 */ /* 0x100fe40000004100 */
[C---:B-1----:R-:W-:Y:S01]  /*5fc0*/  FMUL R7, R47.reuse, R7 ;  /* 0x000000072f077220 */ /* 0x042fe20000400000 */
[----:B------:R-:W-:Y:S01]  /*5fd0*/  HADD2.F32 R70, -RZ, R3.H1_H1 ;  /* 0x30000003ff467230 */ /* 0x000fe20000004100 */
[----:B------:R-:W-:Y:S01]  /*5fe0*/  F2FP.F16.E5M2.UNPACK_B R3, R86.H1 ;  /* 0x00000056ff03723e */ /* 0x000fe200030004ff */
[--C-:B------:R-:W-:Y:S02]  /*5ff0*/  HADD2.F32 R71, -RZ, R0.reuse.H0_H0 ;  /* 0x20000000ff477230 */ /* 0x100fe40000004100 */
[----:B------:R-:W-:Y:S02]  /*6000*/  HADD2.F32 R72, -RZ, R0.H1_H1 ;  /* 0x30000000ff487230 */ /* 0x000fe40000004100 */
[----:B------:R-:W-:Y:S01]  /*6010*/  FMUL R0, R47, R4 ;  /* 0x000000042f007220 */ /* 0x000fe20000400000 */
[--C-:B------:R-:W-:Y:S01]  /*6020*/  HADD2.F32 R73, -RZ, R74.reuse.H0_H0 ;  /* 0x2000004aff497230 */ /* 0x100fe20000004100 */
[----:B------:R-:W-:Y:S01]  /*6030*/  F2FP.F16.E5M2.UNPACK_B R4, R87 ;  /* 0x00000057ff04723e */ /* 0x000fe200020004ff */
[----:B------:R-:W-:Y:S02]  /*6040*/  HADD2.F32 R74, -RZ, R74.H1_H1 ;  /* 0x3000004aff4a7230 */ /* 0x000fe40000004100 */
[----:B------:R-:W-:Y:S01]  /*6050*/  FFMA R0, R49, R2, R0 ;  /* 0x0000000231007223 */ /* 0x000fe20000000000 */
[----:B------:R-:W-:Y:S01]  /*6060*/  FMUL R2, R47, R5 ;  /* 0x000000052f027220 */ /* 0x000fe20000400000 */
[--C-:B------:R-:W-:Y:S01]  /*6070*/  HADD2.F32 R75, -RZ, R3.reuse.H0_H0 ;  /* 0x20000003ff4b7230 */ /* 0x100fe20000004100 */
[----:B------:R-:W-:Y:S01]  /*6080*/  F2FP.F16.E5M2.UNPACK_B R5, R87.H1 ;  /* 0x00000057ff05723e */ /* 0x000fe200030004ff */
[----:B------:R-:W-:Y:S02]  /*6090*/  HADD2.F32 R76, -RZ, R3.H1_H1 ;  /* 0x30000003ff4c7230 */ /* 0x000fe40000004100 */
[----:B------:R-:W-:Y:S01]  /*60a0*/  FFMA R2, R49, R50, R2 ;  /* 0x0000003231027223 */ /* 0x000fe20000000002 */
[--C-:B------:R-:W-:Y:S02]  /*60b0*/  HADD2.F32 R50, -RZ, R4.reuse.H0_H0 ;  /* 0x20000004ff327230 */ /* 0x100fe40000004100 */
[C---:B------:R-:W-:Y:S01]  /*60c0*/  FMUL R3, R47.reuse, R6 ;  /* 0x000000062f037220 */ /* 0x040fe20000400000 */
[--C-:B------:R-:W-:Y:S02]  /*60d0*/  HADD2.F32 R77, -RZ, R5.reuse.H1_H1 ;  /* 0x30000005ff4d7230 */ /* 0x100fe40000004100 */
[C---:B------:R-:W-:Y:S01]  /*60e0*/  FMUL R6, R47.reuse, R11 ;  /* 0x0000000b2f067220 */ /* 0x040fe20000400000 */
[----:B------:R-:W-:Y:S01]  /*60f0*/  FMUL R11, R47, R16 ;  /* 0x000000102f0b7220 */ /* 0x000fe20000400000 */
[C---:B------:R-:W-:Y:S01]  /*6100*/  FFMA R3, R49.reuse, R51, R3 ;  /* 0x0000003331037223 */ /* 0x040fe20000000003 */
[----:B------:R-:W-:Y:S01]  /*6110*/  FFMA R7, R49, R52, R7 ;  /* 0x0000003431077223 */ /* 0x000fe20000000007 */
[----:B------:R-:W-:Y:S02]  /*6120*/  HADD2.F32 R51, -RZ, R4.H1_H1 ;  /* 0x30000004ff337230 */ /* 0x000fe40000004100 */
[C---:B------:R-:W-:Y:S01]  /*6130*/  FMUL R4, R47.reuse, R9 ;  /* 0x000000092f047220 */ /* 0x040fe20000400000 */
[----:B------:R-:W-:Y:S02]  /*6140*/  HADD2.F32 R52, -RZ, R5.H0_H0 ;  /* 0x20000005ff347230 */ /* 0x000fe40000004100 */
[----:B------:R-:W-:Y:S01]  /*6150*/  FMUL R16, R47, R21 ;  /* 0x000000152f107220 */ /* 0x000fe20000400000 */
[----:B------:R-:W-:Y:S01]  /*6160*/  F2FP.SATFINITE.E5M2.F32.PACK_AB_MERGE_C R78, R7, R3, RZ ;  /* 0x00000003074e723e */ /* 0x000fe200048060ff */
[C---:B------:R-:W-:Y:S01]  /*6170*/  FMUL R3, R47.reuse, R8 ;  /* 0x000000082f037220 */ /* 0x040fe20000400000 */
[C---:B------:R-:W-:Y:S01]  /*6180*/  FMUL R7, R47.reuse, R12 ;  /* 0x0000000c2f077220 */ /* 0x040fe20000400000 */
[C---:B------:R-:W-:Y:S01]  /*6190*/  FMUL R8, R47.reuse, R13 ;  /* 0x0000000d2f087220 */ /* 0x040fe20000400000 */
[----:B------:R-:W-:Y:S01]  /*61a0*/  FMUL R12, R47, R17 ;  /* 0x000000112f0c7220 */ /* 0x000fe20000400000 */
[C---:B------:R-:W-:Y:S01]  /*61b0*/  FFMA R3, R49.reuse, R53, R3 ;  /* 0x0000003531037223 */ /* 0x040fe20000000003 */
[----:B------:R-:W-:Y:S01]  /*61c0*/  FFMA R4, R49, R54, R4 ;  /* 0x0000003631047223 */ /* 0x000fe20000000004 */
[C---:B------:R-:W-:Y:S01]  /*61d0*/  FMUL R5, R47.reuse, R10 ;  /* 0x0000000a2f057220 */ /* 0x040fe20000400000 */
[C---:B------:R-:W-:Y:S01]  /*61e0*/  FMUL R9, R47.reuse, R14 ;  /* 0x0000000e2f097220 */ /* 0x040fe20000400000 */
[C---:B------:R-:W-:Y:S01]  /*61f0*/  FMUL R10, R47.reuse, R15 ;  /* 0x0000000f2f0a7220 */ /* 0x040fe20000400000 */
[----:B------:R-:W-:Y:S01]  /*6200*/  FMUL R15, R47, R20 ;  /* 0x000000142f0f7220 */ /* 0x000fe20000400000 */
[C---:B------:R-:W-:Y:S01]  /*6210*/  FFMA R5, R49.reuse, R55, R5 ;  /* 0x0000003731057223 */ /* 0x040fe20000000005 */
[C---:B------:R-:W-:Y:S01]  /*6220*/  FFMA R6, R49.reuse, R56, R6 ;  /* 0x0000003831067223 */ /* 0x040fe20000000006 */
[C---:B------:R-:W-:Y:S01]  /*6230*/  FFMA R7, R49.reuse, R57, R7 ;  /* 0x0000003931077223 */ /* 0x040fe20000000007 */
[C---:B------:R-:W-:Y:S01]  /*6240*/  FFMA R8, R49.reuse, R58, R8 ;  /* 0x0000003a31087223 */ /* 0x040fe20000000008 */
[--C-:B------:R-:W-:Y:S02]  /*6250*/  HADD2.F32 R63, -RZ, R64.reuse.H0_H0 ;  /* 0x20000040ff3f7230 */ /* 0x100fe40000004100 */
[C---:B------:R-:W-:Y:S01]  /*6260*/  FFMA R9, R49.reuse, R59, R9 ;  /* 0x0000003b31097223 */ /* 0x040fe20000000009 */
[----:B------:R-:W-:Y:S01]  /*6270*/  F2FP.SATFINITE.E5M2.F32.PACK_AB_MERGE_C R5, R6, R5, RZ ;  /* 0x000000050605723e */ /* 0x000fe200048060ff */
[C---:B------:R-:W-:Y:S01]  /*6280*/  FFMA R10, R49.reuse, R60, R10 ;  /* 0x0000003c310a7223 */ /* 0x040fe2000000000a */
[C---:B------:R-:W-:Y:S01]  /*6290*/  FFMA R11, R49.reuse, R61, R11 ;  /* 0x0000003d310b7223 */ /* 0x040fe2000000000b */
[----:B------:R-:W-:Y:S01]  /*62a0*/  FFMA R12, R49, R62, R12 ;  /* 0x0000003e310c7223 */ /* 0x000fe2000000000c */
[C---:B------:R-:W-:Y:S01]  /*62b0*/  FMUL R20, R47.reuse, R25 ;  /* 0x000000192f147220 */ /* 0x040fe20000400000 */
[C---:B------:R-:W-:Y:S01]  /*62c0*/  FMUL R25, R47.reuse, R30 ;  /* 0x0000001e2f197220 */ /* 0x040fe20000400000 */
[C---:B------:R-:W-:Y:S01]  /*62d0*/  FMUL R30, R47.reuse, R35 ;  /* 0x000000232f1e7220 */ /* 0x040fe20000400000 */
[----:B------:R-:W-:Y:S01]  /*62e0*/  F2FP.SATFINITE.E5M2.F32.PACK_AB_MERGE_C R9, R10, R9, RZ ;  /* 0x000000090a09723e */ /* 0x000fe200048060ff */
[----:B------:R-:W-:Y:S02]  /*62f0*/  HADD2.F32 R64, -RZ, R64.H1_H1 ;  /* 0x30000040ff407230 */ /* 0x000fe40000004100 */
[C---:B------:R-:W-:Y:S01]  /*6300*/  FMUL R13, R47.reuse, R18 ;  /* 0x000000122f0d7220 */ /* 0x040fe20000400000 */
[C---:B------:R-:W-:Y:S01]  /*6310*/  FMUL R14, R47.reuse, R19 ;  /* 0x000000132f0e7220 */ /* 0x040fe20000400000 */
[C---:B------:R-:W-:Y:S01]  /*6320*/  FMUL R17, R47.reuse, R22 ;  /* 0x000000162f117220 */ /* 0x040fe20000400000 */
[----:B------:R-:W-:Y:S01]  /*6330*/  FMUL R18, R47, R23 ;  /* 0x000000172f127220 */ /* 0x000fe20000400000 */
[C---:B------:R-:W-:Y:S01]  /*6340*/  FFMA R13, R49.reuse, R63, R13 ;  /* 0x0000003f310d7223 */ /* 0x040fe2000000000d */
[C---:B------:R-:W-:Y:S01]  /*6350*/  FFMA R14, R49.reuse, R64, R14 ;  /* 0x00000040310e7223 */ /* 0x040fe2000000000e */
[----:B------:R-:W-:Y:S01]  /*6360*/  FFMA R15, R49, R65, R15 ;  /* 0x00000041310f7223 */ /* 0x000fe2000000000f */
[----:B------:R-:W-:Y:S01]  /*6370*/  FMUL R19, R47, R24 ;  /* 0x000000182f137220 */ /* 0x000fe20000400000 */
[C---:B------:R-:W-:Y:S01]  /*6380*/  FFMA R16, R49.reuse, R66, R16 ;  /* 0x0000004231107223 */ /* 0x040fe20000000010 */
[----:B------:R-:W-:Y:S01]  /*6390*/  FFMA R17, R49, R67, R17 ;  /* 0x0000004331117223 */ /* 0x000fe20000000011 */
[----:B------:R-:W-:Y:S01]  /*63a0*/  F2FP.SATFINITE.E5M2.F32.PACK_AB_MERGE_C R13, R14, R13, RZ ;  /* 0x0000000d0e0d723e */ /* 0x000fe200048060ff */
[C---:B------:R-:W-:Y:S01]  /*63b0*/  FMUL R21, R47.reuse, R26 ;  /* 0x0000001a2f157220 */ /* 0x040fe20000400000 */
[----:B------:R-:W-:Y:S01]  /*63c0*/  FMUL R22, R47, R27 ;  /* 0x0000001b2f167220 */ /* 0x000fe20000400000 */
[C---:B------:R-:W-:Y:S01]  /*63d0*/  FFMA R18, R49.reuse, R68, R18 ;  /* 0x0000004431127223 */ /* 0x040fe20000000012 */
[----:B------:R-:W-:Y:S01]  /*63e0*/  FFMA R19, R49, R69, R19 ;  /* 0x0000004531137223 */ /* 0x000fe20000000013 */
[----:B------:R-:W-:Y:S01]  /*63f0*/  FMUL R23, R47, R28 ;  /* 0x0000001c2f177220 */ /* 0x000fe20000400000 */
[----:B------:R-:W-:Y:S01]  /*6400*/  FFMA R20, R49, R70, R20 ;  /* 0x0000004631147223 */ /* 0x000fe20000000014 */
[----:B------:R-:W-:Y:S01]  /*6410*/  FMUL R24, R47, R29 ;  /* 0x0000001d2f187220 */ /* 0x000fe20000400000 */
[C---:B------:R-:W-:Y:S01]  /*6420*/  FFMA R21, R49.reuse, R71, R21 ;  /* 0x0000004731157223 */ /* 0x040fe20000000015 */
[----:B------:R-:W-:Y:S01]  /*6430*/  FFMA R22, R49, R72, R22 ;  /* 0x0000004831167223 */ /* 0x000fe20000000016 */
[C---:B------:R-:W-:Y:S01]  /*6440*/  FMUL R26, R47.reuse, R31 ;  /* 0x0000001f2f1a7220 */ /* 0x040fe20000400000 */
[----:B------:R-:W-:Y:S01]  /*6450*/  FMUL R27, R47, R32 ;  /* 0x000000202f1b7220 */ /* 0x000fe20000400000 */
[----:B------:R-:W-:Y:S01]  /*6460*/  FFMA R23, R49, R73, R23 ;  /* 0x0000004931177223 */ /* 0x000fe20000000017 */
[----:B------:R-:W-:Y:S01]  /*6470*/  FMUL R28, R47, R33 ;  /* 0x000000212f1c7220 */ /* 0x000fe20000400000 */
[----:B------:R-:W-:Y:S01]  /*6480*/  FFMA R24, R49, R74, R24 ;  /* 0x0000004a31187223 */ /* 0x000fe20000000018 */
[----:B------:R-:W-:Y:S01]  /*6490*/  FMUL R29, R47, R34 ;  /* 0x000000222f1d7220 */ /* 0x000fe20000400000 */
[C---:B------:R-:W-:Y:S01]  /*64a0*/  FFMA R25, R49.reuse, R75, R25 ;  /* 0x0000004b31197223 */ /* 0x040fe20000000019 */
[C---:B------:R-:W-:Y:S01]  /*64b0*/  FFMA R26, R49.reuse, R76, R26 ;  /* 0x0000004c311a7223 */ /* 0x040fe2000000001a */
[C---:B------:R-:W-:Y:S01]  /*64c0*/  FFMA R27, R49.reuse, R50, R27 ;  /* 0x00000032311b7223 */ /* 0x040fe2000000001b */
[C---:B------:R-:W-:Y:S01]  /*64d0*/  FFMA R28, R49.reuse, R51, R28 ;  /* 0x00000033311c7223 */ /* 0x040fe2000000001c */
[----:B------:R-:W-:Y:S01]  /*64e0*/  F2FP.SATFINITE.E5M2.F32.PACK_AB_MERGE_C R17, R18, R17, RZ ;  /* 0x000000111211723e */ /* 0x000fe200048060ff */
[C---:B------:R-:W-:Y:S01]  /*64f0*/  FFMA R29, R49.reuse, R52, R29 ;  /* 0x00000034311d7223 */ /* 0x040fe2000000001d */
[----:B------:R-:W-:Y:S01]  /*6500*/  F2FP.SATFINITE.E5M2.F32.PACK_AB_MERGE_C R21, R22, R21, RZ ;  /* 0x000000151615723e */ /* 0x000fe200048060ff */
[----:B------:R-:W-:Y:S01]  /*6510*/  FFMA R30, R49, R77, R30 ;  /* 0x0000004d311e7223 */ /* 0x000fe2000000001e */
[----:B------:R-:W-:Y:S02]  /*6520*/  F2FP.SATFINITE.E5M2.F32.PACK_AB_MERGE_C R32, R2, R0, R78 ;  /* 0x000000000220723e */ /* 0x000fe4000480604e */
[----:B------:R-:W-:Y:S02]  /*6530*/  F2FP.SATFINITE.E5M2.F32.PACK_AB_MERGE_C R33, R4, R3, R5 ;  /* 0x000000030421723e */ /* 0x000fe40004806005 */
[----:B------:R-:W-:Y:S02]  /*6540*/  F2FP.SATFINITE.E5M2.F32.PACK_AB_MERGE_C R34, R8, R7, R9 ;  /* 0x000000070822723e */ /* 0x000fe40004806009 */
[----:B------:R-:W-:Y:S02]  /*6550*/  F2FP.SATFINITE.E5M2.F32.PACK_AB_MERGE_C R35, R12, R11, R13 ;  /* 0x0000000b0c23723e */ /* 0x000fe4000480600d */
[----:B------:R-:W-:Y:S02]  /*6560*/  F2FP.SATFINITE.E5M2.F32.PACK_AB_MERGE_C R16, R16, R15, R17 ;  /* 0x0000000f1010723e */ /* 0x000fe40004806011 */
[----:B------:R-:W-:Y:S01]  /*6570*/  F2FP.SATFINITE.E5M2.F32.PACK_AB_MERGE_C R17, R20, R19, R21 ;  /* 0x000000131411723e */ /* 0x000fe20004806015 */
[----:B------:R1:W-:Y:S01]  /*6580*/  STS.128 [R100+UR49+0x4200], R32 ;  /* 0x0042002064007988 */ /* 0x0003e20008000c31 */
[----:B------:R-:W-:Y:S02]  /*6590*/  F2FP.SATFINITE.E5M2.F32.PACK_AB_MERGE_C R18, R26, R25, RZ ;  /* 0x000000191a12723e */ /* 0x000fe400048060ff */
[----:B------:R-:W-:Y:S02]  /*65a0*/  F2FP.SATFINITE.E5M2.F32.PACK_AB_MERGE_C R19, R30, R29, RZ ;  /* 0x0000001d1e13723e */ /* 0x000fe400048060ff */
[----:B------:R-:W-:Y:S02]  /*65b0*/  F2FP.SATFINITE.E5M2.F32.PACK_AB_MERGE_C R18, R24, R23, R18 ;  /* 0x000000171812723e */ /* 0x000fe40004806012 */
[----:B------:R-:W-:Y:S02]  /*65c0*/  F2FP.SATFINITE.E5M2.F32.PACK_AB_MERGE_C R19, R28, R27, R19 ;  /* 0x0000001b1c13723e */ /* 0x000fe40004806013 */
[----:B------:R-:W-:Y:S02]  /*65d0*/  LEA R0, R105, UR49, 0x3 ;  /* 0x0000003169007c11 */ /* 0x000fe4000f8e18ff */
[----:B------:R-:W-:Y:S01]  /*65e0*/  @P6 SHF.L.U32 R2, R104, 0x1f, RZ ;  /* 0x0000001f68026819 */ /* 0x000fe200000006ff */
[----:B------:R1:W-:Y:S01]  /*65f0*/  STS.128 [R114+0x4210], R16 ;  /* 0x0042101072007388 */ /* 0x0003e20000000c00 */
[----:B------:R-:W-:Y:S01]  /*6600*/  @!PT LDS RZ, [RZ] ;  /* 0x00000000fffff984 */ /* 0x000fe20000000800 */
[----:B------:R-:W-:Y:S01]  /*6610*/  @!PT LDS RZ, [RZ] ;  /* 0x00000000fffff984 */ /* 0x000fe20000000800 */
[----:B------:R-:W-:Y:S01]  /*6620*/  @!PT LDS RZ, [RZ] ;  /* 0x00000000fffff984 */ /* 0x000fe20000000800 */
[----:B------:R-:W-:Y:S01]  /*6630*/  @!PT LDS RZ, [RZ] ;  /* 0x00000000fffff984 */ /* 0x000fe20000000800 */
[----:B------:R2:W-:Y:S07]  /*6640*/  MEMBAR.ALL.CTA ;  /* 0x0000000000007992 */ /* 0x0005ee0000008000 */
[----:B--2---:R-:W2:Y:S02]  /*6650*/  FENCE.VIEW.ASYNC.S ;  /* 0x00000000000073c6 */ /* 0x004ea40000000000 */
[----:B--2---:R-:W-:Y:S06]  /*6660*/  BAR.SYNC.DEFER_BLOCKING 0x1, 0x80 ;  /* 0x0042000000007b1d */ /* 0x004fec0000010000 */
[----:B------:R-:W-:Y:S05]  /*6670*/  @P0 BRA `(.L_x_100) ;  /* 0x0000000000280947 */ /* 0x000fea0003800000 */
[----:B------:R-:W-:Y:S02]  /*6680*/  UIADD3 UR4, UPT, UPT, UR49, 0x4200, URZ ;  /* 0x0000420031047890 */ /* 0x000fe4000fffe0ff */
[----:B------:R-:W-:Y:S01]  /*6690*/  UIADD3 UR6, UP0, UPT, UR52, 0x680, URZ ;  /* 0x0000068034067890 */ /* 0x000fe2000ff1e0ff */
[----:B------:R-:W-:Y:S03]  /*66a0*/  UMOV UR43, UR36 ;  /* 0x00000024002b7c82 */ /* 0x000fe60008000000 */
[----:B------:R-:W-:Y:S01]  /*66b0*/  MOV R109, UR4 ;  /* 0x00000004006d7c02 */ /* 0x000fe20008000f00 */
[----:B------:R-:W-:Y:S03]  /*66c0*/  UIADD3.X UR7, UPT, UPT, URZ, UR53, URZ, UP0, !UPT ;  /* 0x00000035ff077290 */ /* 0x000fe600087fe4ff */
[----:B------:R-:W-:Y:S11]  /*66d0*/  R2UR UR40, R109 ;  /* 0x000000006d2872ca */ /* 0x000ff600000e0000 */
[----:B------:R-:W-:Y:S02]  /*66e0*/  @!UPT UIADD3 URZ, UPT, UPT, URZ, URZ, URZ ;  /* 0x000000fffffff290 */ /* 0x000fe4000fffe0ff */
[----:B------:R2:W-:Y:S01]  /*66f0*/  UTMASTG.3D [UR40], [UR6] ;  /* 0x00000028060073b5 */ /* 0x0005e20008010000 */
[----:B------:R0:W-:Y:S01]  /*6700*/  UTMACMDFLUSH ;  /* 0x00000000000079b7 */ /* 0x0001e20000000000 */
[----:B--2---:R-:W-:Y:S04]  /*6710*/  DEPBAR.LE SB0, 0x1 ;  /* 0x000080400000791a */ /* 0x004fe80000000000 */
.L_x_100:
[----:B------:R-:W-:Y:S05]  /*6720*/  BSYNC.RECONVERGENT B0 ;  /* 0x0000000000007941 */ /* 0x000fea0003800200 */
.L_x_99:
[----:B------:R-:W-:Y:S06]  /*6730*/  BAR.SYNC.DEFER_BLOCKING 0x1, 0x80 ;  /* 0x0042000000007b1d */ /* 0x000fec0000010000 */
[----:B------:R-:W2:Y:S01]  /*6740*/  @P6 SYNCS.PHASECHK.TRANS64.TRYWAIT P0, [R0+URZ+0x50], R2 ;  /* 0x00005002000065a7 */ /* 0x000ea200080011ff */
[----:B------:R-:W-:Y:S01]  /*6750*/  BSSY B1, `(.L_x_101) ;  /* 0x0000021000017945 */ /* 0x000fe20003800000 */
[----:B--2---:R-:W-:Y:S03]  /*6760*/  @P6 SEL R115, RZ, 0x1, !P0 ;  /* 0x00000001ff736807 */ /* 0x004fe60004000000 */
[----:B------:R-:W-:Y:S05]  /*6770*/  @!P6 BRA `(.L_x_102) ;  /* 0x000000000078e947 */ /* 0x000fea0003800000 */
[----:B------:R-:W-:Y:S01]  /*6780*/  ISETP.NE.AND P1, PT, R116, RZ, PT ;  /* 0x000000ff7400720c */ /* 0x000fe20003f25270 */
[----:B------:R-:W-:Y:S01]  /*6790*/  BSSY B0, `(.L_x_103) ;  /* 0x0000009000007945 */ /* 0x000fe20003800000 */
[----:B------:R-:W-:Y:S11]  /*67a0*/  ISETP.NE.AND P0, PT, R115, RZ, PT ;  /* 0x000000ff7300720c */ /* 0x000ff60003f05270 */
[----:B------:R-:W-:Y:S05]  /*67b0*/  @P1 IMAD R2, R105, 0x1000, R100 ;  /* 0x0000100069021824 */ /* 0x000fea00078e0264 */
[----:B------:R-:W-:Y:S05]  /*67c0*/  @P1 IADD3 R4, PT, PT, R2, UR49, RZ ;  /* 0x0000003102041c10 */ /* 0x000fea000fffe0ff */
[----:B------:R-:W-:Y:S01]  /*67d0*/  @P1 IMAD.IADD R4, R4, 0x1, R117 ;  /* 0x0000000104041824 */ /* 0x000fe200078e0275 */
[----:B------:R-:W-:Y:S06]  /*67e0*/  @P0 BRA `(.L_x_104) ;  /* 0x00000000000c0947 */ /* 0x000fec0003800000 */
[----:B------:R-:W-:Y:S04]  /*67f0*/  SHF.L.U32 R3, R104, 0x1f, RZ ;  /* 0x0000001f68037819 */ /* 0x000fe800000006ff */
[----:B------:R-:W2:Y:S02]  /*6800*/  SYNCS.PHASECHK.TRANS64.TRYWAIT P0, [R0+URZ+0x50], R3 ;  /* 0x00005003000075a7 */ /* 0x000ea400080011ff */
[----:B--2---:R-:W-:Y:S05]  /*6810*/  @!P0 BRA `(.L_x_105) ;  /* 0x0000003000e48947 */ /* 0x004fea0003800000 */
.L_x_104:
[----:B------:R-:W-:Y:S05]  /*6820*/  BSYNC B0 ;  /* 0x0000000000007941 */ /* 0x000fea0003800000 */
.L_x_103:
[----:B------:R-:W-:Y:S01]  /*6830*/  ISETP.NE.AND P0, PT, R116, RZ, PT ;  /* 0x000000ff7400720c */ /* 0x000fe20003f05270 */
[----:B------:R-:W-:Y:S11]  /*6840*/  VIADD R105, R105, 0x1 ;  /* 0x0000000169697836 */ /* 0x000ff60000000000 */
[----:B------:R-:W-:Y:S01]  /*6850*/  @!UPT UIADD3 URZ, UPT, UPT, URZ, URZ, URZ ;  /* 0x000000fffffff290 */ /* 0x000fe2000fffe0ff */
[----:B------:R3:W4:Y:S04]  /*6860*/  @P0 LDS.128 R80, [R2+UR49+0x200] ;  /* 0x0002003102500984 */ /* 0x0007280008000c00 */
[----:B------:R1:W1:Y:S01]  /*6870*/  @P0 LDS.128 R84, [R4+0x210] ;  /* 0x0002100004540984 */ /* 0x0002620000000c00 */
        /* <DEDUP_REMOVED lines=8> */
[----:B---3--:R-:W-:Y:S02]  /*6900*/  VIADD R2, R0, 0x70 ;  /* 0x0000007000027836 */ /* 0x008fe40000000000 */
[----:B--2---:R-:W-:Y:S05]  /*6910*/  IMAD.U32 R0, RZ, RZ, UR37 ;  /* 0x00000025ff007e24 */ /* 0x004fea000f8e00ff */
[----:B------:R-:W-:Y:S04]  /*6920*/  PRMT R0, R0, 0x654, R2 ;  /* 0x0000065400007816 */ /* 0x000fe80000000002 */
[----:B-----5:R2:W-:Y:S02]  /*6930*/  SYNCS.ARRIVE.TRANS64.RED.A1T0 RZ, [R0+URZ], RZ ;  /* 0x000000ff00ff79a7 */ /* 0x0205e400081004ff */
[----:B--2---:R-:W-:Y:S04]  /*6940*/  SEL R0, RZ, 0x1, P0 ;  /* 0x00000001ff007807 */ /* 0x004fe80000000000 */
[----:B-1--4-:R-:W-:Y:S02]  /*6950*/  LOP3.LUT R104, R104, R0, RZ, 0x3c, !PT ;  /* 0x0000000068687212 */ /* 0x012fe400078e3cff */
.L_x_102:
[----:B------:R-:W-:Y:S05]  /*6960*/  BSYNC B1 ;  /* 0x0000000000017941 */ /* 0x000fea0003800000 */
.L_x_101:
[----:B------:R-:W-:Y:S05]  /*6970*/  VIADD R0, R48, 0x40 ;  /* 0x0000004030007836 */ /* 0x000fea0000000000 */
[----:B------:R-:W-:Y:S04]  /*6980*/  SHF.R.U32.HI R0, RZ, 0x15, R0 ;  /* 0x00000015ff007819 */ /* 0x000fe80000011600 */
[----:B------:R-:W-:Y:S11]  /*6990*/  LOP3.LUT P0, RZ, R0, 0x3, R101, 0x48, !PT ;  /* 0x0000000300ff7812 */ /* 0x000ff60007804865 */
[----:B------:R-:W-:Y:S02]  /*69a0*/  @!UPT UIADD3 URZ, UPT, UPT, URZ, URZ, URZ ;  /* 0x000000fffffff290 */ /* 0x000fe4000fffe0ff */
[----:B------:R-:W-:Y:S05]  /*69b0*/  @!P0 BRA `(.L_x_106) ;  /* 0x0000000000408947 */ /* 0x000fea0003800000 */
[----:B------:R-:W2:Y:S01]  /*69c0*/  LDCU.64 UR8, c[0x4][0x78] ;  /* 0x01000f00ff0877ac */ /* 0x000ea20008000a00 */
[----:B------:R-:W-:Y:S01]  /*69d0*/  MOV R3, 0x0 ;  /* 0x0000000000037802 */ /* 0x000fe20000000f00 */
[----:B------:R-:W-:Y:S02]  /*69e0*/  HFMA2 R12, -RZ, RZ, 0, 5.9604644775390625e-08 ;  /* 0x00000001ff0c7431 */ /* 0x000fe400000001ff */
[----:B------:R-:W-:Y:S02]  /*69f0*/  IMAD.MOV.U32 R8, RZ, RZ, 0x192 ;  /* 0x00000192ff087424 */ /* 0x000fe400078e00ff */
[----:B------:R-:W-:Y:S01]  /*6a00*/  IMAD.MOV.U32 R13, RZ, RZ, RZ ;  /* 0x000000ffff0d7224 */ /* 0x000fe200078e00ff */
[----:B------:R-:W3:Y:S01]  /*6a10*/  LDCU.64 UR6, c[0x4][0x80] ;  /* 0x01001000ff0677ac */ /* 0x000ee20008000a00 */
[----:B------:R-:W4:Y:S01]  /*6a20*/  LDC.64 R2, c[0x4][R3] ;  /* 0x0100000003027b82 */ /* 0x000f220000000a00 */
[----:B------:R-:W5:Y:S01]  /*6a30*/  LDCU.64 UR4, c[0x4][0x18] ;  /* 0x01000300ff0477ac */ /* 0x000f620008000a00 */
[----:B--2---:R-:W-:Y:S01]  /*6a40*/  MOV R5, UR9 ;  /* 0x0000000900057c02 */ /* 0x004fe20008000f00 */
[----:B------:R-:W-:Y:S01]  /*6a50*/  IMAD.U32 R4, RZ, RZ, UR8 ;  /* 0x00000008ff047e24 */ /* 0x000fe2000f8e00ff */
[----:B---3--:R-:W-:Y:S01]  /*6a60*/  MOV R7, UR7 ;  /* 0x0000000700077c02 */ /* 0x008fe20008000f00 */
[----:B------:R-:W-:Y:S01]  /*6a70*/  IMAD.U32 R6, RZ, RZ, UR6 ;  /* 0x00000006ff067e24 */ /* 0x000fe2000f8e00ff */
[----:B-----5:R-:W-:Y:S01]  /*6a80*/  MOV R11, UR5 ;  /* 0x00000005000b7c02 */ /* 0x020fe20008000f00 */
[----:B------:R-:W-:Y:S02]  /*6a90*/  IMAD.U32 R10, RZ, RZ, UR4 ;  /* 0x00000004ff0a7e24 */ /* 0x000fe4000f8e00ff */
[----:B------:R-:W-:Y:S07]  /*6aa0*/  LEPC R20, `(.L_x_106) ;  /* 0x000000001014794e */ /* 0x000fee0000000000 */
[----:B-1--4-:R-:W-:Y:S05]  /*6ab0*/  CALL.ABS.NOINC R2 ;  /* 0x0000000002007343 */ /* 0x012fea0003c00000 */
.L_x_106:
[-C--:B------:R-:W-:Y:S01]  /*6ac0*/  F2FP.F16.E5M2.UNPACK_B R0, R81.reuse ;  /* 0x00000051ff00723e */ /* 0x080fe200020004ff */
[----:B------:R-:W-:Y:S05]  /*6ad0*/  WARPSYNC.ALL ;  /* 0x0000000000007948 */ /* 0x000fea0003800000 */
[----:B------:R-:W-:Y:S01]  /*6ae0*/  R2UR UR4, R48 ;  /* 0x00000000300472ca */ /* 0x000fe200000e0000 */
[--C-:B------:R-:W-:Y:S01]  /*6af0*/  HADD2.F32 R54, -RZ, R0.reuse.H0_H0 ;  /* 0x20000000ff367230 */ /* 0x100fe20000004100 */
[-C--:B------:R-:W-:Y:S01]  /*6b00*/  F2FP.F16.E5M2.UNPACK_B R2, R80.reuse.H1 ;  /* 0x00000050ff02723e */ /* 0x080fe200030004ff */
[----:B------:R-:W-:Y:S01]  /*6b10*/  HADD2.F32 R55, -RZ, R0.H1_H1 ;  /* 0x30000000ff377230 */ /* 0x000fe20000004100 */
[----:B------:R-:W-:Y:S01]  /*6b20*/  F2FP.F16.E5M2.UNPACK_B R0, R81.H1 ;  /* 0x00000051ff00723e */ /* 0x000fe200030004ff */
[----:B------:R-:W-:Y:S01]  /*6b30*/  BSSY.RECONVERGENT B0, `(.L_x_107) ;  /* 0x0000095000007945 */ /* 0x000fe20003800200 */
[----:B------:R-:W-:Y:S01]  /*6b40*/  F2FP.F16.E5M2.UNPACK_B R3, R80 ;  /* 0x00000050ff03723e */ /* 0x000fe200020004ff */
[----:B------:R-:W-:Y:S01]  /*6b50*/  HADD2.F32 R52, -RZ, R2.H0_H0 ;  /* 0x20000002ff347230 */ /* 0x000fe20000004100 */
[----:B------:R-:W-:Y:S01]  /*6b60*/  ISETP.NE.AND P0, PT, R110, RZ, PT ;  /* 0x000000ff6e00720c */ /* 0x000fe20003f05270 */
[--C-:B------:R-:W-:Y:S01]  /*6b70*/  HADD2.F32 R56, -RZ, R0.reuse.H0_H0 ;  /* 0x20000000ff387230 */ /* 0x100fe20000004100 */
[----:B------:R-:W-:Y:S01]  /*6b80*/  ISETP.NE.AND P6, PT, R118, RZ, PT ;  /* 0x000000ff7600720c */ /* 0x000fe20003fc5270 */
[----:B------:R-:W-:Y:S01]  /*6b90*/  HADD2.F32 R57, -RZ, R0.H1_H1 ;  /* 0x30000000ff397230 */ /* 0x000fe20000004100 */
[-C--:B------:R-:W-:Y:S01]  /*6ba0*/  F2FP.F16.E5M2.UNPACK_B R0, R83.reuse ;  /* 0x00000053ff00723e */ /* 0x080fe200020004ff */
[----:B-1----:R-:W-:Y:S01]  /*6bb0*/  LDTM.16dp32bit_t0_t15.x32 R4, tmem[UR4+0x40] ;  /* 0x00004004000479ee */ /* 0x002fe20008a80000 */
[----:B------:R-:W1:Y:S01]  /*6bc0*/  LDTM.16dp32bit_t16_t31.x32 R4, tmem[UR4+0x60] ;  /* 0x00006004000479ee */ /* 0x000e620008aa0000 */
[----:B------:R-:W-:Y:S01]  /*6bd0*/  HADD2.F32 R53, -RZ, R2.H1_H1 ;  /* 0x30000002ff357230 */ /* 0x000fe20000004100 */
[----:B------:R-:W-:Y:S01]  /*6be0*/  F2FP.F16.E5M2.UNPACK_B R2, R82.H1 ;  /* 0x00000052ff02723e */ /* 0x000fe200030004ff */
[--C-:B------:R-:W-:Y:S02]  /*6bf0*/  HADD2.F32 R50, -RZ, R3.reuse.H0_H0 ;  /* 0x20000003ff327230 */ /* 0x100fe40000004100 */
[--C-:B------:R-:W-:Y:S02]  /*6c00*/  HADD2.F32 R62, -RZ, R0.reuse.H0_H0 ;  /* 0x20000000ff3e7230 */ /* 0x100fe40000004100 */
[----:B------:R-:W-:Y:S01]  /*6c10*/  HADD2.F32 R63, -RZ, R0.H1_H1 ;  /* 0x30000000ff3f7230 */ /* 0x000fe20000004100 */
[----:B------:R-:W-:Y:S01]  /*6c20*/  F2FP.F16.E5M2.UNPACK_B R0, R84.H1 ;  /* 0x00000054ff00723e */ /* 0x000fe200030004ff */
[--C-:B------:R-:W-:Y:S02]  /*6c30*/  HADD2.F32 R60, -RZ, R2.reuse.H0_H0 ;  /* 0x20000002ff3c7230 */ /* 0x100fe40000004100 */
[----:B------:R-:W-:Y:S01]  /*6c40*/  HADD2.F32 R61, -RZ, R2.H1_H1 ;  /* 0x30000002ff3d7230 */ /* 0x000fe20000004100 */
[----:B------:R-:W-:Y:S01]  /*6c50*/  F2FP.F16.E5M2.UNPACK_B R2, R83.H1 ;  /* 0x00000053ff02723e */ /* 0x000fe200030004ff */
[----:B------:R-:W-:Y:S01]  /*6c60*/  HADD2.F32 R51, -RZ, R3.H1_H1 ;  /* 0x30000003ff337230 */ /* 0x000fe20000004100 */
[----:B------:R-:W-:Y:S01]  /*6c70*/  F2FP.F16.E5M2.UNPACK_B R3, R82 ;  /* 0x00000052ff03723e */ /* 0x000fe200020004ff */
[--C-:B------:R-:W-:Y:S02]  /*6c80*/  HADD2.F32 R68, -RZ, R0.reuse.H0_H0 ;  /* 0x20000000ff447230 */ /* 0x100fe40000004100 */
[----:B------:R-:W-:Y:S01]  /*6c90*/  HADD2.F32 R69, -RZ, R0.H1_H1 ;  /* 0x30000000ff457230 */ /* 0x000fe20000004100 */
[-C--:B------:R-:W-:Y:S01]  /*6ca0*/  F2FP.F16.E5M2.UNPACK_B R0, R85.reuse.H1 ;  /* 0x00000055ff00723e */ /* 0x080fe200030004ff */
[--C-:B------:R-:W-:Y:S02]  /*6cb0*/  HADD2.F32 R64, -RZ, R2.reuse.H0_H0 ;  /* 0x20000002ff407230 */ /* 0x100fe40000004100 */
[----:B------:R-:W-:Y:S01]  /*6cc0*/  HADD2.F32 R65, -RZ, R2.H1_H1 ;  /* 0x30000002ff417230 */ /* 0x000fe20000004100 */
[----:B------:R-:W-:Y:S01]  /*6cd0*/  F2FP.F16.E5M2.UNPACK_B R2, R85 ;  /* 0x00000055ff02723e */ /* 0x000fe200020004ff */
[--C-:B------:R-:W-:Y:S02]  /*6ce0*/  HADD2.F32 R58, -RZ, R3.reuse.H0_H0 ;  /* 0x20000003ff3a7230 */ /* 0x100fe40000004100 */
[C---:B-1----:R-:W-:Y:S01]  /*6cf0*/  FMUL R7, R47.reuse, R7 ;  /* 0x000000072f077220 */ /* 0x042fe20000400000 */
[----:B------:R-:W-:Y:S01]  /*6d00*/  HADD2.F32 R59, -RZ, R3.H1_H1 ;  /* 0x30000003ff3b7230 */ /* 0x000fe20000004100 */
[----:B------:R-:W-:Y:S01]  /*6d10*/  F2FP.F16.E5M2.UNPACK_B R3, R84 ;  /* 0x00000054ff03723e */ /* 0x000fe200020004ff */
[--C-:B------:R-:W-:Y:S02]  /*6d20*/  HADD2.F32 R72, -RZ, R0.reuse.H0_H0 ;  /* 0x20000000ff487230 */ /* 0x100fe40000004100 */
[C---:B------:R-:W-:Y:S01]  /*6d30*/  FMUL R11, R47.reuse, R11 ;  /* 0x0000000b2f0b7220 */ /* 0x040fe20000400000 */
[----:B------:R-:W-:Y:S01]  /*6d40*/  HADD2.F32 R73, -RZ, R0.H1_H1 ;  /* 0x30000000ff497230 */ /* 0x000fe20000004100 */
[----:B------:R-:W-:Y:S01]  /*6d50*/  F2FP.F16.E5M2.UNPACK_B R0, R87 ;  /* 0x00000057ff00723e */ /* 0x000fe200020004ff */
[--C-:B------:R-:W-:Y:S02]  /*6d60*/  HADD2.F32 R70, -RZ, R2.reuse.H0_H0 ;  /* 0x20000002ff467230 */ /* 0x100fe40000004100 */
[C---:B------:R-:W-:Y:S01]  /*6d70*/  FMUL R15, R47.reuse, R15 ;  /* 0x0000000f2f0f7220 */ /* 0x040fe20000400000 */
[----:B------:R-:W-:Y:S01]  /*6d80*/  HADD2.F32 R71, -RZ, R2.H1_H1 ;  /* 0x30000002ff477230 */ /* 0x000fe20000004100 */
[-C--:B------:R-:W-:Y:S01]  /*6d90*/  F2FP.F16.E5M2.UNPACK_B R2, R86.reuse.H1 ;  /* 0x00000056ff02723e */ /* 0x080fe200030004ff */
[--C-:B------:R-:W-:Y:S02]  /*6da0*/  HADD2.F32 R66, -RZ, R3.reuse.H0_H0 ;  /* 0x20000003ff427230 */ /* 0x100fe40000004100 */
[----:B------:R-:W-:Y:S01]  /*6db0*/  HADD2.F32 R67, -RZ, R3.H1_H1 ;  /* 0x30000003ff437230 */ /* 0x000fe20000004100 */
[----:B------:R-:W-:Y:S01]  /*6dc0*/  F2FP.F16.E5M2.UNPACK_B R3, R86 ;  /* 0x00000056ff03723e */ /* 0x000fe200020004ff */
[--C-:B------:R-:W-:Y:S02]  /*6dd0*/  HADD2.F32 R78, -RZ, R0.reuse.H0_H0 ;  /* 0x20000000ff4e7230 */ /* 0x100fe40000004100 */
[----:B------:R-:W-:Y:S02]  /*6de0*/  HADD2.F32 R79, -RZ, R0.H1_H1 ;  /* 0x30000000ff4f7230 */ /* 0x000fe40000004100 */
[C---:B------:R-:W-:Y:S01]  /*6df0*/  FMUL R0, R47.reuse, R4 ;  /* 0x000000042f007220 */ /* 0x040fe20000400000 */
[--C-:B------:R-:W-:Y:S02]  /*6e00*/  HADD2.F32 R76, -RZ, R2.reuse.H0_H0 ;  /* 0x20000002ff4c7230 */ /* 0x100fe40000004100 */
[----:B------:R-:W-:Y:S01]  /*6e10*/  FMUL R4, R47, R8 ;  /* 0x000000082f047220 */ /* 0x000fe20000400000 */
[----:B------:R-:W-:Y:S02]  /*6e20*/  HADD2.F32 R77, -RZ, R2.H1_H1 ;  /* 0x30000002ff4d7230 */ /* 0x000fe40000004100 */
[----:B------:R-:W-:Y:S01]  /*6e30*/  FFMA R0, R49, R50, R0 ;  /* 0x0000003231007223 */ /* 0x000fe20000000000 */
[--C-:B------:R-:W-:Y:S02]  /*6e40*/  HADD2.F32 R74, -RZ, R3.reuse.H0_H0 ;  /* 0x20000003ff4a7230 */ /* 0x100fe40000004100 */
[C---:B------:R-:W-:Y:S01]  /*6e50*/  FMUL R2, R47.reuse, R5 ;  /* 0x000000052f027220 */ /* 0x040fe20000400000 */
[----:B------:R-:W-:Y:S02]  /*6e60*/  HADD2.F32 R75, -RZ, R3.H1_H1 ;  /* 0x30000003ff4b7230 */ /* 0x000fe40000004100 */
[C---:B------:R-:W-:Y:S01]  /*6e70*/  FMUL R5, R47.reuse, R9 ;  /* 0x000000092f057220 */ /* 0x040fe20000400000 */
[----:B------:R-:W-:Y:S01]  /*6e80*/  FMUL R8, R47, R12 ;  /* 0x0000000c2f087220 */ /* 0x000fe20000400000 */
[----:B------:R-:W-:Y:S01]  /*6e90*/  FFMA R2, R49, R51, R2 ;  /* 0x0000003331027223 */ /* 0x000fe20000000002 */
[C---:B------:R-:W-:Y:S01]  /*6ea0*/  FMUL R9, R47.reuse, R13 ;  /* 0x0000000d2f097220 */ /* 0x040fe20000400000 */
[C---:B------:R-:W-:Y:S01]  /*6eb0*/  FMUL R12, R47.reuse, R21 ;  /* 0x000000152f0c7220 */ /* 0x040fe20000400000 */
[C---:B------:R-:W-:Y:S01]  /*6ec0*/  FMUL R21, R47.reuse, R30 ;  /* 0x0000001e2f157220 */ /* 0x040fe20000400000 */
[C---:B------:R-:W-:Y:S01]  /*6ed0*/  FMUL R13, R47.reuse, R22 ;  /* 0x000000162f0d7220 */ /* 0x040fe20000400000 */
[C---:B------:R-:W-:Y:S01]  /*6ee0*/  FMUL R22, R47.reuse, R31 ;  /* 0x0000001f2f167220 */ /* 0x040fe20000400000 */
        /* <DEDUP_REMOVED lines=8> */
[C---:B------:R-:W-:Y:S01]  /*6f70*/  FFMA R6, R49.reuse, R56, R6 ;  /* 0x0000003831067223 */ /* 0x040fe20000000006 */
[C---:B------:R-:W-:Y:S01]  /*6f80*/  FFMA R11, R49.reuse, R57, R11 ;  /* 0x00000039310b7223 */ /* 0x040fe2000000000b */
[C---:B------:R-:W-:Y:S01]  /*6f90*/  FFMA R8, R49.reuse, R58, R8 ;  /* 0x0000003a31087223 */ /* 0x040fe20000000008 */
[----:B------:R-:W-:Y:S01]  /*6fa0*/  FFMA R9, R49, R59, R9 ;  /* 0x0000003b31097223 */ /* 0x000fe20000000009 */
[----:B------:R-:W-:Y:S01]  /*6fb0*/  F2FP.SATFINITE.E5M2.F32.PACK_AB_MERGE_C R52, R7, R3, RZ ;  /* 0x000000030734723e */ /* 0x000fe200048060ff */
[----:B------:R-:W-:Y:S01]  /*6fc0*/  FFMA R10, R49, R60, R10 ;  /* 0x0000003c310a7223 */ /* 0x000fe2000000000a */
[----:B------:R-:W-:Y:S01]  /*6fd0*/  F2FP.SATFINITE.E5M2.F32.PACK_AB_MERGE_C R53, R11, R6, RZ ;  /* 0x000000060b35723e */ /* 0x000fe200048060ff */
[----:B------:R-:W-:Y:S01]  /*6fe0*/  FFMA R15, R49, R61, R15 ;  /* 0x0000003d310f7223 */ /* 0x000fe2000000000f */
[C---:B------:R-:W-:Y:S01]  /*6ff0*/  FMUL R3, R47.reuse, R16 ;  /* 0x000000102f037220 */ /* 0x040fe20000400000 */
[C---:B------:R-:W-:Y:S01]  /*7000*/  FMUL R6, R47.reuse, R17 ;  /* 0x000000112f067220 */ /* 0x040fe20000400000 */
[----:B------:R-:W-:Y:S01]  /*7010*/  F2FP.F16.E5M2.UNPACK_B R51, R87.H1 ;  /* 0x00000057ff33723e */ /* 0x000fe200030004ff */
[----:B------:R-:W-:Y:S01]  /*7020*/  FMUL R11, R47, R20 ;  /* 0x000000142f0b7220 */ /* 0x000fe20000400000 */
[----:B------:R-:W-:Y:S01]  /*7030*/  F2FP.SATFINITE.E5M2.F32.PACK_AB_MERGE_C R54, R15, R10, RZ ;  /* 0x0000000a0f36723e */ /* 0x000fe200048060ff */
[C---:B------:R-:W-:Y:S01]  /*7040*/  FFMA R3, R49.reuse, R62, R3 ;  /* 0x0000003e31037223 */ /* 0x040fe20000000003 */
[----:B------:R-:W-:Y:S01]  /*7050*/  FFMA R6, R49, R63, R6 ;  /* 0x0000003f31067223 */ /* 0x000fe20000000006 */
[----:B------:R-:W-:Y:S01]  /*7060*/  FMUL R20, R47, R29 ;  /* 0x0000001d2f147220 */ /* 0x000fe20000400000 */
[----:B------:R-:W-:Y:S01]  /*7070*/  F2FP.SATFINITE.E5M2.F32.PACK_AB_MERGE_C R29, R5, R4, R53 ;  /* 0x00000004051d723e */ /* 0x000fe20004806035 */
[----:B------:R-:W-:Y:S01]  /*7080*/  FMUL R10, R47, R19 ;  /* 0x000000132f0a7220 */ /* 0x000fe20000400000 */
[----:B------:R-:W-:Y:S01]  /*7090*/  F2FP.SATFINITE.E5M2.F32.PACK_AB_MERGE_C R30, R9, R8, R54 ;  /* 0x00000008091e723e */ /* 0x000fe20004806036 */
        /* <DEDUP_REMOVED lines=10> */
[----:B------:R-:W-:Y:S01]  /*7140*/  FFMA R14, R49, R69, R14 ;  /* 0x00000045310e7223 */ /* 0x000fe2000000000e */
[----:B------:R-:W-:Y:S01]  /*7150*/  FMUL R18, R47, R27 ;  /* 0x0000001b2f127220 */ /* 0x000fe20000400000 */
[C---:B------:R-:W-:Y:S01]  /*7160*/  FFMA R15, R49.reuse, R70, R15 ;  /* 0x00000046310f7223 */ /* 0x040fe2000000000f */
[C---:B------:R-:W-:Y:S01]  /*7170*/  FFMA R16, R49.reuse, R71, R16 ;  /* 0x0000004731107223 */ /* 0x040fe20000000010 */
[C---:B------:R-:W-:Y:S01]  /*7180*/  FFMA R17, R49.reuse, R72, R17 ;  /* 0x0000004831117223 */ /* 0x040fe20000000011 */
[C---:B------:R-:W-:Y:S01]  /*7190*/  FFMA R18, R49.reuse, R73, R18 ;  /* 0x0000004931127223 */ /* 0x040fe20000000012 */
[----:B------:R-:W-:Y:S01]  /*71a0*/  FFMA R19, R49, R74, R19 ;  /* 0x0000004a31137223 */ /* 0x000fe20000000013 */
[----:B------:R-:W-:Y:S01]  /*71b0*/  FMUL R23, R47, R32 ;  /* 0x000000202f177220 */ /* 0x000fe20000400000 */
[----:B------:R-:W-:Y:S01]  /*71c0*/  FFMA R20, R49, R75, R20 ;  /* 0x0000004b31147223 */ /* 0x000fe20000000014 */
[----:B------:R-:W-:Y:S01]  /*71d0*/  FMUL R24, R47, R33 ;  /* 0x000000212f187220 */ /* 0x000fe20000400000 */
[--C-:B------:R-:W-:Y:S02]  /*71e0*/  HADD2.F32 R50, -RZ, R51.reuse.H0_H0 ;  /* 0x20000033ff327230 */ /* 0x100fe40000004100 */
[----:B------:R-:W-:Y:S01]  /*71f0*/  FFMA R21, R49, R76, R21 ;  /* 0x0000004c31157223 */ /* 0x000fe20000000015 */
[----:B------:R-:W-:Y:S02]  /*7200*/  HADD2.F32 R51, -RZ, R51.H1_H1 ;  /* 0x30000033ff337230 */ /* 0x000fe40000004100 */
[----:B------:R-:W-:Y:S01]  /*7210*/  FMUL R25, R47, R34 ;  /* 0x000000222f197220 */ /* 0x000fe20000400000 */
[----:B------:R-:W-:Y:S01]  /*7220*/  FFMA R22, R49, R77, R22 ;  /* 0x0000004d31167223 */ /* 0x000fe20000000016 */
[----:B------:R-:W-:Y:S01]  /*7230*/  FMUL R26, R47, R35 ;  /* 0x000000232f1a7220 */ /* 0x000fe20000400000 */
[----:B------:R-:W-:Y:S01]  /*7240*/  F2FP.SATFINITE.E5M2.F32.PACK_AB_MERGE_C R7, R10, R7, RZ ;  /* 0x000000070a07723e */ /* 0x000fe200048060ff */
[C---:B------:R-:W-:Y:S01]  /*7250*/  FFMA R23, R49.reuse, R78, R23 ;  /* 0x0000004e31177223 */ /* 0x040fe20000000017 */
[C---:B------:R-:W-:Y:S01]  /*7260*/  FFMA R24, R49.reuse, R79, R24 ;  /* 0x0000004f31187223 */ /* 0x040fe20000000018 */
[C---:B------:R-:W-:Y:S01]  /*7270*/  FFMA R25, R49.reuse, R50, R25 ;  /* 0x0000003231197223 */ /* 0x040fe20000000019 */
[----:B------:R-:W-:Y:S01]  /*7280*/  FFMA R26, R49, R51, R26 ;  /* 0x00000033311a7223 */ /* 0x000fe2000000001a */
[----:B------:R-:W-:Y:S02]  /*7290*/  F2FP.SATFINITE.E5M2.F32.PACK_AB_MERGE_C R28, R2, R0, R52 ;  /* 0x00000000021c723e */ /* 0x000fe40004806034 */
[----:B------:R-:W-:Y:S02]  /*72a0*/  F2FP.SATFINITE.E5M2.F32.PACK_AB_MERGE_C R31, R6, R3, R7 ;  /* 0x00000003061f723e */ /* 0x000fe40004806007 */
[----:B------:R-:W-:Y:S02]  /*72b0*/  F2FP.SATFINITE.E5M2.F32.PACK_AB_MERGE_C R13, R14, R13, RZ ;  /* 0x0000000d0e0d723e */ /* 0x000fe400048060ff */
[----:B------:R-:W-:Y:S01]  /*72c0*/  F2FP.SATFINITE.E5M2.F32.PACK_AB_MERGE_C R17, R18, R17, RZ ;  /* 0x000000111211723e */ /* 0x000fe200048060ff */
[----:B------:R1:W-:Y:S01]  /*72d0*/  STS.128 [R100+UR49+0x5200], R28 ;  /* 0x0052001c64007988 */ /* 0x0003e20008000c31 */
[----:B------:R-:W-:Y:S02]  /*72e0*/  F2FP.SATFINITE.E5M2.F32.PACK_AB_MERGE_C R14, R22, R21, RZ ;  /* 0x00000015160e723e */ /* 0x000fe400048060ff */
[----:B------:R-:W-:Y:S02]  /*72f0*/  F2FP.SATFINITE.E5M2.F32.PACK_AB_MERGE_C R25, R26, R25, RZ ;  /* 0x000000191a19723e */ /* 0x000fe400048060ff */
[----:B------:R-:W-:Y:S02]  /*7300*/  F2FP.SATFINITE.E5M2.F32.PACK_AB_MERGE_C R12, R12, R11, R13 ;  /* 0x0000000b0c0c723e */ /* 0x000fe4000480600d */
[----:B------:R-:W-:Y:S02]  /*7310*/  F2FP.SATFINITE.E5M2.F32.PACK_AB_MERGE_C R13, R16, R15, R17 ;  /* 0x0000000f100d723e */ /* 0x000fe40004806011 */
        /* <DEDUP_REMOVED lines=13> */
[----:B------:R-:W-:Y:S02]  /*73f0*/  UIADD3 UR8, UP0, UPT, UR52, 0x680, URZ ;  /* 0x0000068034087890 */ /* 0x000fe4000ff1e0ff */
[----:B------:R-:W-:Y:S02]  /*7400*/  UIADD3 UR5, UPT, UPT, UR41, 0x40, URZ ;  /* 0x0000004029057890 */ /* 0x000fe4000fffe0ff */
[----:B------:R-:W-:Y:S02]  /*7410*/  UIADD3 UR4, UPT, UPT, UR49, 0x5200, URZ ;  /* 0x0000520031047890 */ /* 0x000fe4000fffe0ff */
[----:B------:R-:W-:Y:S01]  /*7420*/  UIADD3.X UR9, UPT, UPT, URZ, UR53, URZ, UP0, !UPT ;  /* 0x00000035ff097290 */ /* 0x000fe200087fe4ff */
[----:B------:R-:W-:Y:S01]  /*7430*/  UMOV UR6, UR42 ;  /* 0x0000002a00067c82 */ /* 0x000fe20008000000 */
[----:B------:R-:W-:Y:S07]  /*7440*/  UMOV UR7, UR36 ;  /* 0x0000002400077c82 */ /* 0x000fee0008000000 */
[----:B------:R2:W-:Y:S01]  /*7450*/  UTMASTG.3D [UR4], [UR8] ;  /* 0x00000004080073b5 */ /* 0x0005e20008010000 */
[----:B------:R0:W-:Y:S01]  /*7460*/  UTMACMDFLUSH ;  /* 0x00000000000079b7 */ /* 0x0001e20000000000 */
[----:B--2---:R-:W-:Y:S04]  /*7470*/  DEPBAR.LE SB0, 0x1 ;  /* 0x000080400000791a */ /* 0x004fe80000000000 */
.L_x_108:
[----:B------:R-:W-:Y:S05]  /*7480*/  BSYNC.RECONVERGENT B0 ;  /* 0x0000000000007941 */ /* 0x000fea0003800200 */
.L_x_107:
        /* <DEDUP_REMOVED lines=15> */
.L_x_112:
[----:B------:R-:W-:Y:S05]  /*7580*/  BSYNC B0 ;  /* 0x0000000000007941 */ /* 0x000fea0003800000 */
.L_x_111:
[----:B------:R-:W-:Y:S01]  /*7590*/  ISETP.NE.AND P0, PT, R116, RZ, PT ;  /* 0x000000ff7400720c */ /* 0x000fe20003f05270 */
[----:B------:R-:W-:Y:S11]  /*75a0*/  VIADD R105, R105, 0x1 ;  /* 0x0000000169697836 */ /* 0x000ff60000000000 */
[----:B------:R-:W-:Y:S01]  /*75b0*/  @!UPT UIADD3 URZ, UPT, UPT, URZ, URZ, URZ ;  /* 0x000000fffffff290 */ /* 0x000fe2000fffe0ff */
[----:B------:R3:W4:Y:S04]  /*75c0*/  @P0 LDS.128 R84, [R2+0x210] ;  /* 0x0002100002540984 */ /* 0x0007280000000c00 */
[----:B------:R1:W1:Y:S01]  /*75d0*/  @P0 LDS.128 R80, [R3+UR49+0x200] ;  /* 0x0002003103500984 */ /* 0x0002620008000c00 */
        /* <DEDUP_REMOVED lines=14> */
.L_x_110:
[----:B------:R-:W-:Y:S05]  /*76c0*/  BSYNC B1 ;  /* 0x0000000000017941 */ /* 0x000fea0003800000 */
.L_x_109:
[----:B------:R-:W-:Y:S05]  /*76d0*/  VIADD R0, R48, 0x80 ;  /* 0x0000008030007836 */ /* 0x000fea0000000000 */
[----:B------:R-:W-:Y:S04]  /*76e0*/  SHF.R.U32.HI R0, RZ, 0x15, R0 ;  /* 0x00000015ff007819 */ /* 0x000fe80000011600 */
[----:B------:R-:W-:Y:S11]  /*76f0*/  LOP3.LUT P0, RZ, R0, 0x3, R101, 0x48, !PT ;  /* 0x0000000300ff7812 */ /* 0x000ff60007804865 */
[----:B------:R-:W-:Y:S02]  /*7700*/  @!UPT UIADD3 URZ, UPT, UPT, URZ, URZ, URZ ;  /* 0x000000fffffff290 */ /* 0x000fe4000fffe0ff */
[----:B------:R-:W-:Y:S05]  /*7710*/  @!P0 BRA `(.L_x_114) ;  /* 0x0000000000408947 */ /* 0x000fea0003800000 */
[----:B------:R-:W2:Y:S01]  /*7720*/  LDCU.64 UR8, c[0x4][0x78] ;  /* 0x01000f00ff0877ac */ /* 0x000ea20008000a00 */
[----:B------:R-:W-:Y:S01]  /*7730*/  MOV R3, 0x0 ;  /* 0x0000000000037802 */ /* 0x000fe20000000f00 */
[----:B-1----:R-:W-:Y:S02]  /*7740*/  HFMA2 R12, -RZ, RZ, 0, 5.9604644775390625e-08 ;  /* 0x00000001ff0c7431 */ /* 0x002fe400000001ff */
[----:B------:R-:W-:Y:S02]  /*7750*/  IMAD.MOV.U32 R8, RZ, RZ, 0x192 ;  /* 0x00000192ff087424 */ /* 0x000fe400078e00ff */
[----:B------:R-:W-:Y:S01]  /*7760*/  IMAD.MOV.U32 R13, RZ, RZ, RZ ;  /* 0x000000ffff0d7224 */ /* 0x000fe200078e00ff */
[----:B------:R-:W1:Y:S01]  /*7770*/  LDCU.64 UR6, c[0x4][0x80] ;  /* 0x01001000ff0677ac */ /* 0x000e620008000a00 */
[----:B------:R-:W3:Y:S01]  /*7780*/  LDC.64 R2, c[0x4][R3] ;  /* 0x0100000003027b82 */ /* 0x000ee20000000a00 */
[----:B------:R-:W4:Y:S01]  /*7790*/  LDCU.64 UR4, c[0x4][0x18] ;  /* 0x01000300ff0477ac */ /* 0x000f220008000a00 */
[----:B--2---:R-:W-:Y:S01]  /*77a0*/  MOV R5, UR9 ;  /* 0x0000000900057c02 */ /* 0x004fe20008000f00 */
[----:B------:R-:W-:Y:S01]  /*77b0*/  IMAD.U32 R4, RZ, RZ, UR8 ;  /* 0x00000008ff047e24 */ /* 0x000fe2000f8e00ff */
[----:B-1----:R-:W-:Y:S01]  /*77c0*/  MOV R7, UR7 ;  /* 0x0000000700077c02 */ /* 0x002fe20008000f00 */
[----:B------:R-:W-:Y:S01]  /*77d0*/  IMAD.U32 R6, RZ, RZ, UR6 ;  /* 0x00000006ff067e24 */ /* 0x000fe2000f8e00ff */
[----:B----4-:R-:W-:Y:S01]  /*77e0*/  MOV R11, UR5 ;  /* 0x00000005000b7c02 */ /* 0x010fe20008000f00 */
[----:B------:R-:W-:Y:S02]  /*77f0*/  IMAD.U32 R10, RZ, RZ, UR4 ;  /* 0x00000004ff0a7e24 */ /* 0x000fe4000f8e00ff */
[----:B------:R-:W-:Y:S07]  /*7800*/  LEPC R20, `(.L_x_114) ;  /* 0x000000001014794e */ /* 0x000fee0000000000 */
[----:B---3--:R-:W-:Y:S05]  /*7810*/  CALL.ABS.NOINC R2 ;  /* 0x0000000002007343 */ /* 0x008fea0003c00000 */
.L_x_114:
        /* <DEDUP_REMOVED lines=148> */
[----:B------:R-:W-:Y:S02]  /*8160*/  UIADD3 UR8, UP0, UPT, UR52, 0x680, URZ ;  /* 0x0000068034087890 */ /* 0x000fe4000ff1e0ff */
[----:B------:R-:W-:Y:S02]  /*8170*/  UIADD3 UR5, UPT, UPT, UR41, 0x80, URZ ;  /* 0x0000008029057890 */ /* 0x000fe4000fffe0ff */
[----:B------:R-:W-:Y:S01]  /*8180*/  MOV R109, UR10 ;  /* 0x0000000a006d7c02 */ /* 0x000fe20008000f00 */
[----:B------:R-:W-:Y:S01]  /*8190*/  UIADD3.X UR9, UPT, UPT, URZ, UR53, URZ, UP0, !UPT ;  /* 0x00000035ff097290 */ /* 0x000fe200087fe4ff */
[----:B------:R-:W-:Y:S02]  /*81a0*/  UMOV UR6, UR42 ;  /* 0x0000002a00067c82 */ /* 0x000fe40008000000 */
[----:B------:R-:W-:Y:S01]  /*81b0*/  R2UR UR4, R109 ;  /* 0x000000006d0472ca */ /* 0x000fe200000e0000 */
[----:B------:R-:W-:Y:S11]  /*81c0*/  UMOV UR7, UR36 ;  /* 0x0000002400077c82 */ /* 0x000ff60008000000 */
[----:B------:R-:W-:Y:S01]  /*81d0*/  @!UPT UIADD3 URZ, UPT, UPT, URZ, URZ, URZ ;  /* 0x000000fffffff290 */ /* 0x000fe2000fffe0ff */
[----:B------:R2:W-:Y:S01]  /*81e0*/  UTMASTG.3D [UR4], [UR8] ;  /* 0x00000004080073b5 */ /* 0x0005e20008010000 */
[----:B------:R0:W-:Y:S01]  /*81f0*/  UTMACMDFLUSH ;  /* 0x00000000000079b7 */ /* 0x0001e20000000000 */
[----:B--2---:R-:W-:Y:S04]  /*8200*/  DEPBAR.LE SB0, 0x1 ;  /* 0x000080400000791a */ /* 0x004fe80000000000 */
.L_x_116:
[----:B------:R-:W-:Y:S05]  /*8210*/  BSYNC.RECONVERGENT B0 ;  /* 0x0000000000007941 */ /* 0x000fea0003800200 */
.L_x_115:
        /* <DEDUP_REMOVED lines=15> */
.L_x_120:
[----:B------:R-:W-:Y:S05]  /*8310*/  BSYNC B0 ;  /* 0x0000000000007941 */ /* 0x000fea0003800000 */
.L_x_119:
        /* <DEDUP_REMOVED lines=19> */
.L_x_118:
[----:B------:R-:W-:Y:S05]  /*8450*/  BSYNC B1 ;  /* 0x0000000000017941 */ /* 0x000fea0003800000 */
.L_x_117:
        /* <DEDUP_REMOVED lines=21> */
.L_x_122:
[----:B------:R-:W-:Y:S01]  /*85b0*/  ISETP.NE.AND P0, PT, R110, RZ, PT ;  /* 0x000000ff6e00720c */ /* 0x000fe20003f05270 */
[----:B------:R-:W-:Y:S05]  /*85c0*/  WARPSYNC.ALL ;  /* 0x0000000000007948 */ /* 0x000fea0003800000 */
[----:B------:R-:W-:Y:S01]  /*85d0*/  R2UR UR4, R48 ;  /* 0x00000000300472ca */ /* 0x000fe200000e0000 */
[----:B------:R-:W-:Y:S01]  /*85e0*/  BSSY.RECONVERGENT B0, `(.L_x_123) ;  /* 0x000009c000007945 */ /* 0x000fe20003800200 */
[-C--:B------:R-:W-:Y:S02]  /*85f0*/  F2FP.F16.E5M2.UNPACK_B R2, R80.reuse ;  /* 0x00000050ff02723e */ /* 0x080fe400020004ff */
[----:B------:R-:W-:Y:S02]  /*8600*/  F2FP.F16.E5M2.UNPACK_B R80, R80.H1 ;  /* 0x00000050ff50723e */ /* 0x000fe400030004ff */
[-C--:B------:R-:W-:Y:S01]  /*8610*/  F2FP.F16.E5M2.UNPACK_B R51, R81.reuse ;  /* 0x00000051ff33723e */ /* 0x080fe200020004ff */
[--C-:B------:R-:W-:Y:S01]  /*8620*/  HADD2.F32 R0, -RZ, R2.reuse.H0_H0 ;  /* 0x20000002ff007230 */ /* 0x100fe20000004100 */
[----:B------:R-:W-:Y:S01]  /*8630*/  F2FP.F16.E5M2.UNPACK_B R81, R81.H1 ;  /* 0x00000051ff51723e */ /* 0x000fe200030004ff */
[----:B------:R-:W-:Y:S01]  /*8640*/  HADD2.F32 R2, -RZ, R2.H1_H1 ;  /* 0x30000002ff027230 */ /* 0x000fe20000004100 */
[-C--:B------:R-:W-:Y:S01]  /*8650*/  F2FP.F16.E5M2.UNPACK_B R55, R82.reuse ;  /* 0x00000052ff37723e */ /* 0x080fe200020004ff */
[--C-:B------:R-:W-:Y:S01]  /*8660*/  HADD2.F32 R3, -RZ, R80.reuse.H0_H0 ;  /* 0x20000050ff037230 */ /* 0x100fe20000004100 */
[----:B------:R-:W-:Y:S01]  /*8670*/  F2FP.F16.E5M2.UNPACK_B R82, R82.H1 ;  /* 0x00000052ff52723e */ /* 0x000fe200030004ff */
[----:B-1----:R-:W-:Y:S01]  /*8680*/  LDTM.16dp32bit_t0_t15.x32 R4, tmem[UR4+0xc0] ;  /* 0x0000c004000479ee */ /* 0x002fe20008a80000 */
[----:B------:R-:W1:Y:S01]  /*8690*/  LDTM.16dp32bit_t16_t31.x32 R4, tmem[UR4+0xe0] ;  /* 0x0000e004000479ee */ /* 0x000e620008aa0000 */
[----:B------:R-:W-:Y:S01]  /*86a0*/  NOP ;  /* 0x0000000000007918 */ /* 0x000fe20000000000 */
[--C-:B------:R-:W-:Y:S01]  /*86b0*/  HADD2.F32 R50, -RZ, R51.reuse.H0_H0 ;  /* 0x20000033ff327230 */ /* 0x100fe20000004100 */
[----:B------:R-:W-:Y:S01]  /*86c0*/  R2UR UR5, R113 ;  /* 0x00000000710572ca */ /* 0x000fe200000e0000 */
[----:B------:R-:W-:Y:S01]  /*86d0*/  HADD2.F32 R51, -RZ, R51.H1_H1 ;  /* 0x30000033ff337230 */ /* 0x000fe20000004100 */
[----:B------:R-:W-:Y:S01]  /*86e0*/  F2FP.F16.E5M2.UNPACK_B R59, R83 ;  /* 0x00000053ff3b723e */ /* 0x000fe200020004ff */
[--C-:B------:R-:W-:Y:S01]  /*86f0*/  HADD2.F32 R54, -RZ, R55.reuse.H0_H0 ;  /* 0x20000037ff367230 */ /* 0x100fe20000004100 */
[----:B------:R-:W-:Y:S01]  /*8700*/  F2FP.F16.E5M2.UNPACK_B R63, R84 ;  /* 0x00000054ff3f723e */ /* 0x000fe200020004ff */
[----:B------:R-:W-:Y:S01]  /*8710*/  HADD2.F32 R55, -RZ, R55.H1_H1 ;  /* 0x30000037ff377230 */ /* 0x000fe20000004100 */
[----:B------:R-:W-:Y:S01]  /*8720*/  F2FP.F16.E5M2.UNPACK_B R67, R85 ;  /* 0x00000055ff43723e */ /* 0x000fe200020004ff */
[--C-:B------:R-:W-:Y:S01]  /*8730*/  HADD2.F32 R58, -RZ, R59.reuse.H0_H0 ;  /* 0x2000003bff3a7230 */ /* 0x100fe20000004100 */
[----:B------:R-:W-:Y:S01]  /*8740*/  F2FP.F16.E5M2.UNPACK_B R71, R86 ;  /* 0x00000056ff47723e */ /* 0x000fe200020004ff */
[----:B------:R-:W-:Y:S01]  /*8750*/  HADD2.F32 R59, -RZ, R59.H1_H1 ;  /* 0x3000003bff3b7230 */ /* 0x000fe20000004100 */
[----:B------:R-:W-:Y:S01]  /*8760*/  F2FP.F16.E5M2.UNPACK_B R74, R87 ;  /* 0x00000057ff4a723e */ /* 0x000fe200020004ff */
[--C-:B------:R-:W-:Y:S01]  /*8770*/  HADD2.F32 R62, -RZ, R63.reuse.H0_H0 ;  /* 0x2000003fff3e7230 */ /* 0x100fe20000004100 */
[----:B------:R-:W-:Y:S01]  /*8780*/  F2FP.F16.E5M2.UNPACK_B R83, R83.H1 ;  /* 0x00000053ff53723e */ /* 0x000fe200030004ff */
[----:B------:R-:W-:Y:S01]  /*8790*/  UIADD3 UR5, UPT, UPT, UR5, 0xe0, URZ ;  /* 0x000000e005057890 */ /* 0x000fe2000fffe0ff */
[----:B------:R-:W-:Y:S01]  /*87a0*/  HADD2.F32 R63, -RZ, R63.H1_H1 ;  /* 0x3000003fff3f7230 */ /* 0x000fe20000004100 */
[----:B------:R-:W-:Y:S01]  /*87b0*/  F2FP.F16.E5M2.UNPACK_B R84, R84.H1 ;  /* 0x00000054ff54723e */ /* 0x000fe200030004ff */
[--C-:B------:R-:W-:Y:S01]  /*87c0*/  HADD2.F32 R66, -RZ, R67.reuse.H0_H0 ;  /* 0x20000043ff427230 */ /* 0x100fe20000004100 */
[----:B------:R-:W-:Y:S01]  /*87d0*/  UPRMT UR5, UR37, 0x654, UR5 ;  /* 0x0000065425057896 */ /* 0x000fe20008000005 */
[----:B------:R-:W-:Y:S01]  /*87e0*/  HADD2.F32 R67, -RZ, R67.H1_H1 ;  /* 0x30000043ff437230 */ /* 0x000fe20000004100 */
[----:B------:R-:W-:Y:S01]  /*87f0*/  F2FP.F16.E5M2.UNPACK_B R85, R85.H1 ;  /* 0x00000055ff55723e */ /* 0x000fe200030004ff */
[--C-:B------:R-:W-:Y:S02]  /*8800*/  HADD2.F32 R70, -RZ, R71.reuse.H0_H0 ;  /* 0x20000047ff467230 */ /* 0x100fe40000004100 */
[C---:B-1----:R-:W-:Y:S01]  /*8810*/  FMUL R4, R47.reuse, R4 ;  /* 0x000000042f047220 */ /* 0x042fe20000400000 */
[C---:B------:R-:W-:Y:S01]  /*8820*/  FMUL R5, R47.reuse, R5 ;  /* 0x000000052f057220 */ /* 0x040fe20000400000 */
[C---:B------:R-:W-:Y:S01]  /*8830*/  FMUL R8, R47.reuse, R8 ;  /* 0x000000082f087220 */ /* 0x040fe20000400000 */
[----:B------:R-:W-:Y:S01]  /*8840*/  FMUL R9, R47, R9 ;  /* 0x000000092f097220 */ /* 0x000fe20000400000 */
[C---:B------:R-:W-:Y:S01]  /*8850*/  FFMA R4, R49.reuse, R0, R4 ;  /* 0x0000000031047223 */ /* 0x040fe20000000004 */
[----:B------:R-:W-:Y:S01]  /*8860*/  SYNCS.ARRIVE.TRANS64.RED.A1T0 RZ, [UR5], RZ ;  /* 0x000000ffffff79a7 */ /* 0x000fe20008100405 */
        /* <DEDUP_REMOVED lines=8> */
[----:B------:R-:W-:Y:S02]  /*88f0*/  HADD2.F32 R71, -RZ, R71.H1_H1 ;  /* 0x30000047ff477230 */ /* 0x000fe40000004100 */
[C---:B------:R-:W-:Y:S01]  /*8900*/  FMUL R25, R47.reuse, R30 ;  /* 0x0000001e2f197220 */ /* 0x040fe20000400000 */
[C---:B------:R-:W-:Y:S01]  /*8910*/  FMUL R30, R47.reuse, R35 ;  /* 0x000000232f1e7220 */ /* 0x040fe20000400000 */
[----:B------:R-:W-:Y:S02]  /*8920*/  HADD2.F32 R48, -RZ, R80.H1_H1 ;  /* 0x30000050ff307230 */ /* 0x000fe40000004100 */
[C---:B------:R-:W-:Y:S01]  /*8930*/  FMUL R6, R47.reuse, R6 ;  /* 0x000000062f067220 */ /* 0x040fe20000400000 */
[C---:B------:R-:W-:Y:S01]  /*8940*/  FMUL R7, R47.reuse, R7 ;  /* 0x000000072f077220 */ /* 0x040fe20000400000 */
[--C-:B------:R-:W-:Y:S02]  /*8950*/  HADD2.F32 R52, -RZ, R81.reuse.H0_H0 ;  /* 0x20000051ff347230 */ /* 0x100fe40000004100 */
[----:B------:R-:W-:Y:S01]  /*8960*/  FMUL R10, R47, R10 ;  /* 0x0000000a2f0a7220 */ /* 0x000fe20000400000 */
[C---:B------:R-:W-:Y:S01]  /*8970*/  FFMA R6, R49.reuse, R3, R6 ;  /* 0x0000000331067223 */ /* 0x040fe20000000006 */
[----:B------:R-:W-:Y:S02]  /*8980*/  HADD2.F32 R53, -RZ, R81.H1_H1 ;  /* 0x30000051ff357230 */ /* 0x000fe40000004100 */
[C---:B------:R-:W-:Y:S01]  /*8990*/  FFMA R7, R49.reuse, R48, R7 ;  /* 0x0000003031077223 */ /* 0x040fe20000000007 */
[C---:B------:R-:W-:Y:S01]  /*89a0*/  FFMA R8, R49.reuse, R50, R8 ;  /* 0x0000003231087223 */ /* 0x040fe20000000008 */
[C---:B------:R-:W-:Y:S01]  /*89b0*/  FFMA R9, R49.reuse, R51, R9 ;  /* 0x0000003331097223 */ /* 0x040fe20000000009 */
[----:B------:R-:W-:Y:S01]  /*89c0*/  FFMA R10, R49, R52, R10 ;  /* 0x00000034310a7223 */ /* 0x000fe2000000000a */
[--C-:B------:R-:W-:Y:S01]  /*89d0*/  HADD2.F32 R48, -RZ, R74.reuse.H0_H0 ;  /* 0x2000004aff307230 */ /* 0x100fe20000004100 */
[----:B------:R-:W-:Y:S01]  /*89e0*/  F2FP.SATFINITE.E5M2.F32.PACK_AB_MERGE_C R77, R7, R6, RZ ;  /* 0x00000006074d723e */ /* 0x000fe200048060ff */
[C---:B------:R-:W-:Y:S01]  /*89f0*/  FMUL R7, R47.reuse, R24 ;  /* 0x000000182f077220 */ /* 0x040fe20000400000 */
[C---:B------:R-:W-:Y:S01]  /*8a00*/  FMUL R24, R47.reuse, R29 ;  /* 0x0000001d2f187220 */ /* 0x040fe20000400000 */
[C---:B------:R-:W-:Y:S01]  /*8a10*/  FMUL R29, R47.reuse, R34 ;  /* 0x000000222f1d7220 */ /* 0x040fe20000400000 */
[----:B------:R-:W-:Y:S02]  /*8a20*/  HADD2.F32 R74, -RZ, R74.H1_H1 ;  /* 0x3000004aff4a7230 */ /* 0x000fe40000004100 */
[C---:B------:R-:W-:Y:S01]  /*8a30*/  FMUL R11, R47.reuse, R11 ;  /* 0x0000000b2f0b7220 */ /* 0x040fe20000400000 */
[--C-:B------:R-:W-:Y:S02]  /*8a40*/  HADD2.F32 R56, -RZ, R82.reuse.H0_H0 ;  /* 0x20000052ff387230 */ /* 0x100fe40000004100 */
[----:B------:R-:W-:Y:S01]  /*8a50*/  FMUL R14, R47, R14 ;  /* 0x0000000e2f0e7220 */ /* 0x000fe20000400000 */
[----:B------:R-:W-:Y:S02]  /*8a60*/  HADD2.F32 R57, -RZ, R82.H1_H1 ;  /* 0x30000052ff397230 */ /* 0x000fe40000004100 */
[C---:B------:R-:W-:Y:S01]  /*8a70*/  FFMA R11, R49.reuse, R53, R11 ;  /* 0x00000035310b7223 */ /* 0x040fe2000000000b */
[----:B------:R-:W-:Y:S01]  /*8a80*/  F2FP.F16.E5M2.UNPACK_B R86, R86.H1 ;  /* 0x00000056ff56723e */ /* 0x000fe200030004ff */
[C---:B------:R-:W-:Y:S01]  /*8a90*/  FFMA R12, R49.reuse, R54, R12 ;  /* 0x00000036310c7223 */ /* 0x040fe2000000000c */
[C---:B------:R-:W-:Y:S01]  /*8aa0*/  FFMA R13, R49.reuse, R55, R13 ;  /* 0x00000037310d7223 */ /* 0x040fe2000000000d */
[----:B------:R-:W-:Y:S01]  /*8ab0*/  F2FP.F16.E5M2.UNPACK_B R87, R87.H1 ;  /* 0x00000057ff57723e */ /* 0x000fe200030004ff */
[----:B------:R-:W-:Y:S01]  /*8ac0*/  FFMA R14, R49, R56, R14 ;  /* 0x00000038310e7223 */ /* 0x000fe2000000000e */
[----:B------:R-:W-:Y:S01]  /*8ad0*/  F2FP.SATFINITE.E5M2.F32.PACK_AB_MERGE_C R10, R11, R10, RZ ;  /* 0x0000000a0b0a723e */ /* 0x000fe200048060ff */
[C---:B------:R-:W-:Y:S01]  /*8ae0*/  FMUL R15, R47.reuse, R15 ;  /* 0x0000000f2f0f7220 */ /* 0x040fe20000400000 */
[--C-:B------:R-:W-:Y:S02]  /*8af0*/  HADD2.F32 R60, -RZ, R83.reuse.H0_H0 ;  /* 0x20000053ff3c7230 */ /* 0x100fe40000004100 */
[----:B------:R-:W-:Y:S01]  /*8b00*/  FMUL R18, R47, R18 ;  /* 0x000000122f127220 */ /* 0x000fe20000400000 */
[----:B------:R-:W-:Y:S02]  /*8b10*/  HADD2.F32 R61, -RZ, R83.H1_H1 ;  /* 0x30000053ff3d7230 */ /* 0x000fe40000004100 */
[----:B------:R-:W-:Y:S01]  /*8b20*/  FFMA R15, R49, R57, R15 ;  /* 0x00000039310f7223 */ /* 0x000fe2000000000f */
[----:B------:R-:W-:Y:S01]  /*8b30*/  IADD3 R45, PT, PT, R45, 0x1, RZ ;  /* 0x000000012d2d7810 */ /* 0x000fe20007ffe0ff */
[C---:B------:R-:W-:Y:S01]  /*8b40*/  FFMA R16, R49.reuse, R58, R16 ;  /* 0x0000003a31107223 */ /* 0x040fe20000000010 */
        /* <DEDUP_REMOVED lines=8> */
[C---:B------:R-:W-:Y:S01]  /*8bd0*/  FFMA R0, R49.reuse, R62, R0 ;  /* 0x0000003e31007223 */ /* 0x040fe20000000000 */
[C---:B------:R-:W-:Y:S01]  /*8be0*/  FFMA R2, R49.reuse, R63, R2 ;  /* 0x0000003f31027223 */ /* 0x040fe20000000002 */
[--C-:B------:R-:W-:Y:S02]  /*8bf0*/  HADD2.F32 R68, -RZ, R85.reuse.H0_H0 ;  /* 0x20000055ff447230 */ /* 0x100fe40000004100 */
[----:B------:R-:W-:Y:S01]  /*8c00*/  FFMA R3, R49, R64, R3 ;  /* 0x0000004031037223 */ /* 0x000fe20000000003 */
[----:B------:R-:W-:Y:S02]  /*8c10*/  HADD2.F32 R69, -RZ, R85.H1_H1 ;  /* 0x30000055ff457230 */ /* 0x000fe40000004100 */
[C---:B------:R-:W-:Y:S01]  /*8c20*/  FMUL R21, R47.reuse, R26 ;  /* 0x0000001a2f157220 */ /* 0x040fe20000400000 */
[----:B------:R-:W-:Y:S01]  /*8c30*/  FMUL R22, R47, R27 ;  /* 0x0000001b2f167220 */ /* 0x000fe20000400000 */
[C---:B------:R-:W-:Y:S01]  /*8c40*/  FFMA R6, R49.reuse, R65, R6 ;  /* 0x0000004131067223 */ /* 0x040fe20000000006 */
[----:B------:R-:W-:Y:S01]  /*8c50*/  FFMA R7, R49, R66, R7 ;  /* 0x0000004231077223 */ /* 0x000fe20000000007 */
[----:B------:R-:W-:Y:S01]  /*8c60*/  FMUL R23, R47, R28 ;  /* 0x0000001c2f177220 */ /* 0x000fe20000400000 */
[C---:B------:R-:W-:Y:S01]  /*8c70*/  FFMA R20, R49.reuse, R67, R20 ;  /* 0x0000004331147223 */ /* 0x040fe20000000014 */
[--C-:B------:R-:W-:Y:S02]  /*8c80*/  HADD2.F32 R72, -RZ, R86.reuse.H0_H0 ;  /* 0x20000056ff487230 */ /* 0x100fe40000004100 */
[C---:B------:R-:W-:Y:S01]  /*8c90*/  FFMA R21, R49.reuse, R68, R21 ;  /* 0x0000004431157223 */ /* 0x040fe20000000015 */
[----:B------:R-:W-:Y:S02]  /*8ca0*/  HADD2.F32 R73, -RZ, R86.H1_H1 ;  /* 0x30000056ff497230 */ /* 0x000fe40000004100 */
[----:B------:R-:W-:Y:S01]  /*8cb0*/  FFMA R22, R49, R69, R22 ;  /* 0x0000004531167223 */ /* 0x000fe20000000016 */
[C---:B------:R-:W-:Y:S01]  /*8cc0*/  FMUL R26, R47.reuse, R31 ;  /* 0x0000001f2f1a7220 */ /* 0x040fe20000400000 */
[----:B------:R-:W-:Y:S01]  /*8cd0*/  FMUL R27, R47, R32 ;  /* 0x000000202f1b7220 */ /* 0x000fe20000400000 */
[----:B------:R-:W-:Y:S01]  /*8ce0*/  FFMA R23, R49, R70, R23 ;  /* 0x0000004631177223 */ /* 0x000fe20000000017 */
[----:B------:R-:W-:Y:S01]  /*8cf0*/  FMUL R28, R47, R33 ;  /* 0x000000212f1c7220 */ /* 0x000fe20000400000 */
[C---:B------:R-:W-:Y:S01]  /*8d00*/  FFMA R24, R49.reuse, R71, R24 ;  /* 0x0000004731187223 */ /* 0x040fe20000000018 */
[--C-:B------:R-:W-:Y:S02]  /*8d10*/  HADD2.F32 R75, -RZ, R87.reuse.H0_H0 ;  /* 0x20000057ff4b7230 */ /* 0x100fe40000004100 */
[C---:B------:R-:W-:Y:S01]  /*8d20*/  FFMA R25, R49.reuse, R72, R25 ;  /* 0x0000004831197223 */ /* 0x040fe20000000019 */
[----:B------:R-:W-:Y:S02]  /*8d30*/  HADD2.F32 R76, -RZ, R87.H1_H1 ;  /* 0x30000057ff4c7230 */ /* 0x000fe40000004100 */
[----:B------:R-:W-:Y:S01]  /*8d40*/  FFMA R26, R49, R73, R26 ;  /* 0x00000049311a7223 */ /* 0x000fe2000000001a */
[----:B------:R-:W-:Y:S01]  /*8d50*/  F2FP.SATFINITE.E5M2.F32.PACK_AB_MERGE_C R14, R15, R14, RZ ;  /* 0x0000000e0f0e723e */ /* 0x000fe200048060ff */
[----:B------:R-:W-:Y:S01]  /*8d60*/  FFMA R27, R49, R48, R27 ;  /* 0x00000030311b7223 */ /* 0x000fe2000000001b */
[----:B------:R-:W-:Y:S01]  /*8d70*/  F2FP.SATFINITE.E5M2.F32.PACK_AB_MERGE_C R18, R19, R18, RZ ;  /* 0x000000121312723e */ /* 0x000fe200048060ff */
[C---:B------:R-:W-:Y:S01]  /*8d80*/  FFMA R28, R49.reuse, R74, R28 ;  /* 0x0000004a311c7223 */ /* 0x040fe2000000001c */
[C---:B------:R-:W-:Y:S01]  /*8d90*/  FFMA R29, R49.reuse, R75, R29 ;  /* 0x0000004b311d7223 */ /* 0x040fe2000000001d */
[----:B------:R-:W-:Y:S01]  /*8da0*/  FFMA R30, R49, R76, R30 ;  /* 0x0000004c311e7223 */ /* 0x000fe2000000001e */
[----:B------:R-:W-:Y:S02]  /*8db0*/  F2FP.SATFINITE.E5M2.F32.PACK_AB_MERGE_C R32, R5, R4, R77 ;  /* 0x000000040520723e */ /* 0x000fe4000480604d */
[----:B------:R-:W-:Y:S02]  /*8dc0*/  F2FP.SATFINITE.E5M2.F32.PACK_AB_MERGE_C R33, R9, R8, R10 ;  /* 0x000000080921723e */ /* 0x000fe4000480600a */
        /* <DEDUP_REMOVED lines=10> */
[----:B------:R-:W-:Y:S05]  /*8e70*/  F2FP.SATFINITE.E5M2.F32.PACK_AB_MERGE_C R7, R28, R27, R29 ;  /* 0x0000001b1c07723e */ /* 0x000fea000480601d */
        /* <DEDUP_REMOVED lines=18> */
.L_x_124:
[----:B------:R-:W-:Y:S05]  /*8fa0*/  BSYNC.RECONVERGENT B0 ;  /* 0x0000000000007941 */ /* 0x000fea0003800200 */
.L_x_123:
[----:B------:R-:W-:Y:S01]  /*8fb0*/  BAR.SYNC.DEFER_BLOCKING 0x1, 0x80 ;  /* 0x0042000000007b1d */ /* 0x000fe20000010000 */
[----:B------:R-:W-:Y:S01]  /*8fc0*/  ISETP.NE.AND P2, PT, R111, RZ, PT ;  /* 0x000000ff6f00720c */ /* 0x000fe20003f45270 */
[----:B------:R-:W-:Y:S01]  /*8fd0*/  IMAD.IADD R14, R43, 0x1, R94 ;  /* 0x000000012b0e7824 */ /* 0x000fe200078e025e */
[----:B------:R-:W-:Y:S01]  /*8fe0*/  ISETP.NE.AND P0, PT, R112, 0x2, PT ;  /* 0x000000027000780c */ /* 0x000fe20003f05270 */
[----:B------:R-:W-:Y:S01]  /*8ff0*/  IMAD.IADD R15, R44, 0x1, R95 ;  /* 0x000000012c0f7824 */ /* 0x000fe200078e025f */
[----:B------:R-:W-:Y:S02]  /*9000*/  ISETP.NE.AND P1, PT, R45, 0x4, PT ;  /* 0x000000042d00780c */ /* 0x000fe40003f25270 */
[----:B------:R-:W-:Y:S02]  /*9010*/  SEL R2, RZ, 0x1, P0 ;  /* 0x00000001ff027807 */ /* 0x000fe40000000000 */
[----:B------:R-:W-:Y:S02]  /*9020*/  SEL R0, RZ, 0x1, P1 ;  /* 0x00000001ff007807 */ /* 0x000fe40000800000 */
[----:B------:R-:W-:Y:S02]  /*9030*/  LOP3.LUT R106, R106, R2, RZ, 0x3c, !PT ;  /* 0x000000026a6a7212 */ /* 0x000fe400078e3cff */
[----:B------:R-:W-:Y:S02]  /*9040*/  LOP3.LUT R107, R107, R0, RZ, 0x3c, !PT ;  /* 0x000000006b6b7212 */ /* 0x000fe400078e3cff */
[----:B------:R-:W-:Y:S02]  /*9050*/  @P2 R2UR UR36, R103 ;  /* 0x00000000672422ca */ /* 0x000fe400000e0000 */
[----:B------:R-:W-:Y:S02]  /*9060*/  SEL R112, R112, RZ, P0 ;  /* 0x000000ff70707207 */ /* 0x000fe40000000000 */
[----:B------:R-:W-:Y:S01]  /*9070*/  SEL R45, R45, RZ, P1 ;  /* 0x000000ff2d2d7207 */ /* 0x000fe20000800000 */
[----:B------:R-:W-:Y:S10]  /*9080*/  @P2 BRA `(.L_x_125) ;  /* 0xffffffbc00382947 */ /* 0x000ff4000383ffff */
[----:B------:R-:W-:Y:S05]  /*9090*/  EXIT ;  /* 0x000000000000794d */ /* 0x000fea0003800000 */
.L_x_19:
[----:B--2---:R2:W1:Y:S02]  /*90a0*/  SYNCS.PHASECHK.TRANS64.TRYWAIT P0, [R2+URZ+0x110], R3 ;  /* 0x00011003020075a7 */ /* 0x00446400080011ff */
[----:B-1----:R-:W-:Y:S05]  /*90b0*/  @!P0 NANOSLEEP.SYNCS 0x989680 ;  /* 0x009896800000895d */ /* 0x002fea0003900000 */
[----:B------:R-:W1:Y:S02]  /*90c0*/  @!P0 SYNCS.PHASECHK.TRANS64 P0, [R2+URZ+0x110], R3 ;  /* 0x00011003020085a7 */ /* 0x000e6400080010ff */
[----:B-1----:R-:W-:Y:S05]  /*90d0*/  @!P0 BRA `(.L_x_19) ;  /* 0xfffffffc00f08947 */ /* 0x002fea000383ffff */
[----:B------:R-:W-:Y:S05]  /*90e0*/  BRA `(.L_x_126) ;  /* 0xffffff8400447947 */ /* 0x000fea000383ffff */
.L_x_22:
[----:B-1----:R-:W-:-:S07]  /*90f0*/  MOV R2, UR33 ;  /* 0x0000002100027c02 */ /* 0x002fce0008000f00 */
.L_x_127:
[----:B-1----:R1:W2:Y:S02]  /*9100*/  SYNCS.PHASECHK.TRANS64.TRYWAIT P0, [R2+URZ+0x28], R4 ;  /* 0x00002804020075a7 */ /* 0x0022a400080011ff */
[----:B--2---:R-:W-:Y:S05]  /*9110*/  @!P0 NANOSLEEP.SYNCS 0x989680 ;  /* 0x009896800000895d */ /* 0x004fea0003900000 */
[----:B------:R-:W2:Y:S02]  /*9120*/  @!P0 SYNCS.PHASECHK.TRANS64 P0, [R2+URZ+0x28], R4 ;  /* 0x00002804020085a7 */ /* 0x000ea400080010ff */
[----:B--2---:R-:W-:Y:S05]  /*9130*/  @!P0 BRA `(.L_x_127) ;  /* 0xfffffffc00f08947 */ /* 0x004fea000383ffff */
[----:B------:R-:W-:Y:S05]  /*9140*/  BRA `(.L_x_21) ;  /* 0xffffff8400947947 */ /* 0x000fea000383ffff */
.L_x_28:
[----:B-1----:R-:W-:-:S07]  /*9150*/  MOV R2, UR17 ;  /* 0x0000001100027c02 */ /* 0x002fce0008000f00 */
.L_x_128:
[----:B-1----:R1:W2:Y:S02]  /*9160*/  SYNCS.PHASECHK.TRANS64.TRYWAIT P0, [R2+URZ+0x28], R4 ;  /* 0x00002804020075a7 */ /* 0x0022a400080011ff */
[----:B--2---:R-:W-:Y:S05]  /*9170*/  @!P0 NANOSLEEP.SYNCS 0x989680 ;  /* 0x009896800000895d */ /* 0x004fea0003900000 */
[----:B------:R-:W2:Y:S02]  /*9180*/  @!P0 SYNCS.PHASECHK.TRANS64 P0, [R2+URZ+0x28], R4 ;  /* 0x00002804020085a7 */ /* 0x000ea400080010ff */
[----:B--2---:R-:W-:Y:S05]  /*9190*/  @!P0 BRA `(.L_x_128) ;  /* 0xfffffffc00f08947 */ /* 0x004fea000383ffff */
[----:B------:R-:W-:Y:S05]  /*91a0*/  BRA `(.L_x_27) ;  /* 0xffffff88003c7947 */ /* 0x000fea000383ffff */
.L_x_32:
[----:B-1----:R1:W2:Y:S02]  /*91b0*/  SYNCS.PHASECHK.TRANS64.TRYWAIT P0, [R2+URZ+0xa0], R3 ;  /* 0x0000a003020075a7 */ /* 0x0022a400080011ff */
[----:B--2---:R-:W-:Y:S05]  /*91c0*/  @!P0 NANOSLEEP.SYNCS 0x989680 ;  /* 0x009896800000895d */ /* 0x004fea0003900000 */
[----:B------:R-:W2:Y:S02]  /*91d0*/  @!P0 SYNCS.PHASECHK.TRANS64 P0, [R2+URZ+0xa0], R3 ;  /* 0x0000a003020085a7 */ /* 0x000ea400080010ff */
[----:B--2---:R-:W-:Y:S05]  /*91e0*/  @!P0 BRA `(.L_x_32) ;  /* 0xfffffffc00f08947 */ /* 0x004fea000383ffff */
[----:B------:R-:W-:Y:S05]  /*91f0*/  BRA `(.L_x_129) ;  /* 0xffffff8800cc7947 */ /* 0x000fea000383ffff */
.L_x_36:
[----:B----4-:R-:W-:-:S07]  /*9200*/  MOV R0, UR5 ;  /* 0x0000000500007c02 */ /* 0x010fce0008000f00 */
.L_x_130:
[----:B-1----:R1:W2:Y:S02]  /*9210*/  SYNCS.PHASECHK.TRANS64.TRYWAIT P0, [R0+URZ], R2 ;  /* 0x00000002000075a7 */ /* 0x0022a400080011ff */
[----:B--2---:R-:W-:Y:S05]  /*9220*/  @!P0 NANOSLEEP.SYNCS 0x989680 ;  /* 0x009896800000895d */ /* 0x004fea0003900000 */
[----:B------:R-:W2:Y:S02]  /*9230*/  @!P0 SYNCS.PHASECHK.TRANS64 P0, [R0+URZ], R2 ;  /* 0x00000002000085a7 */ /* 0x000ea400080010ff */
[----:B--2---:R-:W-:Y:S05]  /*9240*/  @!P0 BRA `(.L_x_130) ;  /* 0xfffffffc00f08947 */ /* 0x004fea000383ffff */
[----:B------:R-:W-:Y:S05]  /*9250*/  BRA `(.L_x_131) ;  /* 0xffffff90003c7947 */ /* 0x000fea000383ffff */
.L_x_37:
[----:B----4-:R-:W-:-:S07]  /*9260*/  MOV R0, UR5 ;  /* 0x0000000500007c02 */ /* 0x010fce0008000f00 */
.L_x_132:
[----:B-1----:R1:W2:Y:S02]  /*9270*/  SYNCS.PHASECHK.TRANS64.TRYWAIT P0, [R0+URZ], R3 ;  /* 0x00000003000075a7 */ /* 0x0022a400080011ff */
[----:B--2---:R-:W-:Y:S05]  /*9280*/  @!P0 NANOSLEEP.SYNCS 0x989680 ;  /* 0x009896800000895d */ /* 0x004fea0003900000 */
[----:B------:R-:W2:Y:S02]  /*9290*/  @!P0 SYNCS.PHASECHK.TRANS64 P0, [R0+URZ], R3 ;  /* 0x00000003000085a7 */ /* 0x000ea400080010ff */
[----:B--2---:R-:W-:Y:S05]  /*92a0*/  @!P0 BRA `(.L_x_132) ;  /* 0xfffffffc00f08947 */ /* 0x004fea000383ffff */
[----:B------:R-:W-:Y:S05]  /*92b0*/  BRA `(.L_x_133) ;  /* 0xffffff9000487947 */ /* 0x000fea000383ffff */
.L_x_38:
[----:B----4-:R-:W-:-:S07]  /*92c0*/  MOV R0, UR5 ;  /* 0x0000000500007c02 */ /* 0x010fce0008000f00 */
.L_x_134:
[----:B-1----:R1:W2:Y:S02]  /*92d0*/  SYNCS.PHASECHK.TRANS64.TRYWAIT P0, [R0+URZ], R3 ;  /* 0x00000003000075a7 */ /* 0x0022a400080011ff */
[----:B--2---:R-:W-:Y:S05]  /*92e0*/  @!P0 NANOSLEEP.SYNCS 0x989680 ;  /* 0x009896800000895d */ /* 0x004fea0003900000 */
[----:B------:R-:W2:Y:S02]  /*92f0*/  @!P0 SYNCS.PHASECHK.TRANS64 P0, [R0+URZ], R3 ;  /* 0x00000003000085a7 */ /* 0x000ea400080010ff */
[----:B--2---:R-:W-:Y:S05]  /*9300*/  @!P0 BRA `(.L_x_134) ;  /* 0xfffffffc00f08947 */ /* 0x004fea000383ffff */
[----:B------:R-:W-:Y:S05]  /*9310*/  BRA `(.L_x_135) ;  /* 0xffffff9000547947 */ /* 0x000fea000383ffff */
.L_x_39:
[----:B----4-:R-:W-:-:S07]  /*9320*/  MOV R0, UR5 ;  /* 0x0000000500007c02 */ /* 0x010fce0008000f00 */
.L_x_136:
[----:B-1----:R1:W2:Y:S02]  /*9330*/  SYNCS.PHASECHK.TRANS64.TRYWAIT P0, [R0+URZ], R3 ;  /* 0x00000003000075a7 */ /* 0x0022a400080011ff */
[----:B--2---:R-:W-:Y:S05]  /*9340*/  @!P0 NANOSLEEP.SYNCS 0x989680 ;  /* 0x009896800000895d */ /* 0x004fea0003900000 */
[----:B------:R-:W2:Y:S02]  /*9350*/  @!P0 SYNCS.PHASECHK.TRANS64 P0, [R0+URZ], R3 ;  /* 0x00000003000085a7 */ /* 0x000ea400080010ff */
[----:B--2---:R-:W-:Y:S05]  /*9360*/  @!P0 BRA `(.L_x_136) ;  /* 0xfffffffc00f08947 */ /* 0x004fea000383ffff */
[----:B------:R-:W-:Y:S05]  /*9370*/  BRA `(.L_x_137) ;  /* 0xffffff9000607947 */ /* 0x000fea000383ffff */
.L_x_42:
[----:B-1----:R1:W2:Y:S02]  /*9380*/  SYNCS.PHASECHK.TRANS64.TRYWAIT P0, [R0+URZ+0x100], R4 ;  /* 0x00010004000075a7 */ /* 0x0022a400080011ff */
[----:B--2---:R-:W-:Y:S05]  /*9390*/  @!P0 NANOSLEEP.SYNCS 0x989680 ;  /* 0x009896800000895d */ /* 0x004fea0003900000 */
[----:B------:R-:W2:Y:S02]  /*93a0*/  @!P0 SYNCS.PHASECHK.TRANS64 P0, [R0+URZ+0x100], R4 ;  /* 0x00010004000085a7 */ /* 0x000ea400080010ff */
[----:B--2---:R-:W-:Y:S05]  /*93b0*/  @!P0 BRA `(.L_x_42) ;  /* 0xfffffffc00f08947 */ /* 0x004fea000383ffff */
[----:B------:R-:W-:Y:S05]  /*93c0*/  BRA `(.L_x_138) ;  /* 0xffffff9000bc7947 */ /* 0x000fea000383ffff */
.L_x_43:
[----:B------:R-:W-:-:S07]  /*93d0*/  MOV R0, UR5 ;  /* 0x0000000500007c02 */ /* 0x000fce0008000f00 */
.L_x_139:
[----:B-1----:R1:W2:Y:S02]  /*93e0*/  SYNCS.PHASECHK.TRANS64.TRYWAIT P0, [R0+URZ+0xb0], R5 ;  /* 0x0000b005000075a7 */ /* 0x0022a400080011ff */
[----:B--2---:R-:W-:Y:S05]  /*93f0*/  @!P0 NANOSLEEP.SYNCS 0x989680 ;  /* 0x009896800000895d */ /* 0x004fea0003900000 */
[----:B------:R-:W2:Y:S02]  /*9400*/  @!P0 SYNCS.PHASECHK.TRANS64 P0, [R0+URZ+0xb0], R5 ;  /* 0x0000b005000085a7 */ /* 0x000ea400080010ff */
[----:B--2---:R-:W-:Y:S05]  /*9410*/  @!P0 BRA `(.L_x_139) ;  /* 0xfffffffc00f08947 */ /* 0x004fea000383ffff */
[----:B------:R-:W-:Y:S05]  /*9420*/  BRA `(.L_x_140) ;  /* 0xffffff9000cc7947 */ /* 0x000fea000383ffff */
.L_x_44:
[----:B-1----:R1:W2:Y:S02]  /*9430*/  SYNCS.PHASECHK.TRANS64.TRYWAIT P1, [R0+URZ+0xa0], R4 ;  /* 0x0000a004000075a7 */ /* 0x0022a400080211ff */
[----:B--2---:R-:W-:Y:S05]  /*9440*/  @!P1 NANOSLEEP.SYNCS 0x989680 ;  /* 0x009896800000995d */ /* 0x004fea0003900000 */
[----:B------:R-:W2:Y:S02]  /*9450*/  @!P1 SYNCS.PHASECHK.TRANS64 P1, [R0+URZ+0xa0], R4 ;  /* 0x0000a004000095a7 */ /* 0x000ea400080210ff */
[----:B--2---:R-:W-:Y:S05]  /*9460*/  @!P1 BRA `(.L_x_44) ;  /* 0xfffffffc00f09947 */ /* 0x004fea000383ffff */
[----:B------:R-:W-:Y:S05]  /*9470*/  BRA `(.L_x_141) ;  /* 0xffffff9000fc7947 */ /* 0x000fea000383ffff */
.L_x_47:
[----:B------:R-:W-:-:S07]  /*9480*/  MOV R0, UR5 ;  /* 0x0000000500007c02 */ /* 0x000fce0008000f00 */
.L_x_142:
[----:B-1----:R1:W2:Y:S02]  /*9490*/  SYNCS.PHASECHK.TRANS64.TRYWAIT P0, [R0+URZ+0xb0], R2 ;  /* 0x0000b002000075a7 */ /* 0x0022a400080011ff */
[----:B--2---:R-:W-:Y:S05]  /*94a0*/  @!P0 NANOSLEEP.SYNCS 0x989680 ;  /* 0x009896800000895d */ /* 0x004fea0003900000 */
[----:B------:R-:W2:Y:S02]  /*94b0*/  @!P0 SYNCS.PHASECHK.TRANS64 P0, [R0+URZ+0xb0], R2 ;  /* 0x0000b002000085a7 */ /* 0x000ea400080010ff */
[----:B--2---:R-:W-:Y:S05]  /*94c0*/  @!P0 BRA `(.L_x_142) ;  /* 0xfffffffc00f08947 */ /* 0x004fea000383ffff */
[----:B------:R-:W-:Y:S05]  /*94d0*/  BRA `(.L_x_46) ;  /* 0xffffff9400507947 */ /* 0x000fea000383ffff */
.L_x_54:
[----:B-1----:R1:W2:Y:S02]  /*94e0*/  SYNCS.PHASECHK.TRANS64.TRYWAIT P1, [R0+URZ+0xa0], R2 ;  /* 0x0000a002000075a7 */ /* 0x0022a400080211ff */
[----:B--2---:R-:W-:Y:S05]  /*94f0*/  @!P1 NANOSLEEP.SYNCS 0x989680 ;  /* 0x009896800000995d */ /* 0x004fea0003900000 */
[----:B------:R-:W2:Y:S02]  /*9500*/  @!P1 SYNCS.PHASECHK.TRANS64 P1, [R0+URZ+0xa0], R2 ;  /* 0x0000a002000095a7 */ /* 0x000ea400080210ff */
[----:B--2---:R-:W-:Y:S05]  /*9510*/  @!P1 BRA `(.L_x_54) ;  /* 0xfffffffc00f09947 */ /* 0x004fea000383ffff */
[----:B------:R-:W-:Y:S05]  /*9520*/  BRA `(.L_x_143) ;  /* 0xffffff9800c07947 */ /* 0x000fea000383ffff */
.L_x_55:
[----:B------:R-:W-:-:S07]  /*9530*/  MOV R2, UR7 ;  /* 0x0000000700027c02 */ /* 0x000fce0008000f00 */
.L_x_144:
[----:B-1----:R1:W2:Y:S02]  /*9540*/  SYNCS.PHASECHK.TRANS64.TRYWAIT P0, [R2+URZ+0xe0], R0 ;  /* 0x0000e000020075a7 */ /* 0x0022a400080011ff */
[----:B--2---:R-:W-:Y:S05]  /*9550*/  @!P0 NANOSLEEP.SYNCS 0x989680 ;  /* 0x009896800000895d */ /* 0x004fea0003900000 */
[----:B------:R-:W2:Y:S02]  /*9560*/  @!P0 SYNCS.PHASECHK.TRANS64 P0, [R2+URZ+0xe0], R0 ;  /* 0x0000e000020085a7 */ /* 0x000ea400080010ff */
[----:B--2---:R-:W-:Y:S05]  /*9570*/  @!P0 BRA `(.L_x_144) ;  /* 0xfffffffc00f08947 */ /* 0x004fea000383ffff */
[----:B------:R-:W-:Y:S05]  /*9580*/  BRA `(.L_x_145) ;  /* 0xffffff9c00107947 */ /* 0x000fea000383ffff */
.L_x_58:
[----:B------:R-:W-:Y:S07]  /*9590*/  MOV R0, UR6 ;  /* 0x0000000600007c02 */ /* 0x000fee0008000f00 */
.L_x_146:
[----:B-1----:R1:W2:Y:S02]  /*95a0*/  SYNCS.PHASECHK.TRANS64.TRYWAIT P0, [R0+URZ], R2 ;  /* 0x00000002000075a7 */ /* 0x0022a400080011ff */
[----:B--2---:R-:W-:Y:S05]  /*95b0*/  @!P0 NANOSLEEP.SYNCS 0x989680 ;  /* 0x009896800000895d */ /* 0x004fea0003900000 */
[----:B------:R-:W2:Y:S02]  /*95c0*/  @!P0 SYNCS.PHASECHK.TRANS64 P0, [R0+URZ], R2 ;  /* 0x00000002000085a7 */ /* 0x000ea400080010ff */
[----:B--2---:R-:W-:Y:S05]  /*95d0*/  @!P0 BRA `(.L_x_146) ;  /* 0xfffffffc00f08947 */ /* 0x004fea000383ffff */
[----:B------:R-:W-:Y:S05]  /*95e0*/  BRA `(.L_x_57) ;  /* 0xffffff9c002c7947 */ /* 0x000fea000383ffff */
.L_x_61:
[----:B------:R-:W-:-:S07]  /*95f0*/  MOV R0, UR6 ;  /* 0x0000000600007c02 */ /* 0x000fce0008000f00 */
.L_x_147:
[----:B--2---:R2:W4:Y:S02]  /*9600*/  SYNCS.PHASECHK.TRANS64.TRYWAIT P0, [R0+URZ], R2 ;  /* 0x00000002000075a7 */ /* 0x00452400080011ff */
[----:B----4-:R-:W-:Y:S05]  /*9610*/  @!P0 NANOSLEEP.SYNCS 0x989680 ;  /* 0x009896800000895d */ /* 0x010fea0003900000 */
[----:B------:R-:W4:Y:S02]  /*9620*/  @!P0 SYNCS.PHASECHK.TRANS64 P0, [R0+URZ], R2 ;  /* 0x00000002000085a7 */ /* 0x000f2400080010ff */
[----:B----4-:R-:W-:Y:S05]  /*9630*/  @!P0 BRA `(.L_x_147) ;  /* 0xfffffffc00f08947 */ /* 0x010fea000383ffff */
[----:B------:R-:W-:Y:S05]  /*9640*/  BRA `(.L_x_148) ;  /* 0xffffffa000087947 */ /* 0x000fea000383ffff */
.L_x_62:
[----:B------:R-:W-:-:S07]  /*9650*/  MOV R0, UR6 ;  /* 0x0000000600007c02 */ /* 0x000fce0008000f00 */
.L_x_149:
[----:B-1----:R1:W2:Y:S02]  /*9660*/  SYNCS.PHASECHK.TRANS64.TRYWAIT P0, [R0+URZ], R3 ;  /* 0x00000003000075a7 */ /* 0x0022a400080011ff */
[----:B--2---:R-:W-:Y:S05]  /*9670*/  @!P0 NANOSLEEP.SYNCS 0x989680 ;  /* 0x009896800000895d */ /* 0x004fea0003900000 */
[----:B------:R-:W2:Y:S02]  /*9680*/  @!P0 SYNCS.PHASECHK.TRANS64 P0, [R0+URZ], R3 ;  /* 0x00000003000085a7 */ /* 0x000ea400080010ff */
[----:B--2---:R-:W-:Y:S05]  /*9690*/  @!P0 BRA `(.L_x_149) ;  /* 0xfffffffc00f08947 */ /* 0x004fea000383ffff */
[----:B------:R-:W-:Y:S05]  /*96a0*/  BRA `(.L_x_150) ;  /* 0xffffffa000147947 */ /* 0x000fea000383ffff */
.L_x_63:
[----:B------:R-:W-:-:S07]  /*96b0*/  MOV R0, UR6 ;  /* 0x0000000600007c02 */ /* 0x000fce0008000f00 */
.L_x_151:
[----:B-1----:R1:W2:Y:S02]  /*96c0*/  SYNCS.PHASECHK.TRANS64.TRYWAIT P0, [R0+URZ], R3 ;  /* 0x00000003000075a7 */ /* 0x0022a400080011ff */
[----:B--2---:R-:W-:Y:S05]  /*96d0*/  @!P0 NANOSLEEP.SYNCS 0x989680 ;  /* 0x009896800000895d */ /* 0x004fea0003900000 */
[----:B------:R-:W2:Y:S02]  /*96e0*/  @!P0 SYNCS.PHASECHK.TRANS64 P0, [R0+URZ], R3 ;  /* 0x00000003000085a7 */ /* 0x000ea400080010ff */
[----:B--2---:R-:W-:Y:S05]  /*96f0*/  @!P0 BRA `(.L_x_151) ;  /* 0xfffffffc00f08947 */ /* 0x004fea000383ffff */
[----:B------:R-:W-:Y:S05]  /*9700*/  BRA `(.L_x_152) ;  /* 0xffffffa000207947 */ /* 0x000fea000383ffff */
.L_x_64:
[----:B-1----:R-:W-:-:S07]  /*9710*/  MOV R0, UR7 ;  /* 0x0000000700007c02 */ /* 0x002fce0008000f00 */
.L_x_153:
[----:B-1----:R1:W2:Y:S02]  /*9720*/  SYNCS.PHASECHK.TRANS64.TRYWAIT P0, [R0+URZ], R2 ;  /* 0x00000002000075a7 */ /* 0x0022a400080011ff */
[----:B--2---:R-:W-:Y:S05]  /*9730*/  @!P0 NANOSLEEP.SYNCS 0x989680 ;  /* 0x009896800000895d */ /* 0x004fea0003900000 */
[----:B------:R-:W2:Y:S02]  /*9740*/  @!P0 SYNCS.PHASECHK.TRANS64 P0, [R0+URZ], R2 ;  /* 0x00000002000085a7 */ /* 0x000ea400080010ff */
[----:B--2---:R-:W-:Y:S05]  /*9750*/  @!P0 BRA `(.L_x_153) ;  /* 0xfffffffc00f08947 */ /* 0x004fea000383ffff */
[----:B------:R-:W-:Y:S05]  /*9760*/  BRA `(.L_x_154) ;  /* 0xffffffa0002c7947 */ /* 0x000fea000383ffff */
.L_x_69:
[----:B--2---:R2:W3:Y:S02]  /*9770*/  SYNCS.PHASECHK.TRANS64.TRYWAIT P0, [R0+URZ+0xa0], R2 ;  /* 0x0000a002000075a7 */ /* 0x0044e400080011ff */
[----:B---3--:R-:W-:Y:S05]  /*9780*/  @!P0 NANOSLEEP.SYNCS 0x989680 ;  /* 0x009896800000895d */ /* 0x008fea0003900000 */
[----:B------:R-:W3:Y:S02]  /*9790*/  @!P0 SYNCS.PHASECHK.TRANS64 P0, [R0+URZ+0xa0], R2 ;  /* 0x0000a002000085a7 */ /* 0x000ee400080010ff */
[----:B---3--:R-:W-:Y:S05]  /*97a0*/  @!P0 BRA `(.L_x_69) ;  /* 0xfffffffc00f08947 */ /* 0x008fea000383ffff */
[----:B------:R-:W-:Y:S05]  /*97b0*/  BRA `(.L_x_155) ;  /* 0xffffffa400387947 */ /* 0x000fea000383ffff */
.L_x_72:
[----:B------:R-:W-:Y:S07]  /*97c0*/  MOV R0, UR7 ;  /* 0x0000000700007c02 */ /* 0x000fee0008000f00 */
.L_x_156:
[----:B--2---:R2:W3:Y:S02]  /*97d0*/  SYNCS.PHASECHK.TRANS64.TRYWAIT P0, [R0+URZ+0x98], R2 ;  /* 0x00009802000075a7 */ /* 0x0044e400080011ff */
[----:B---3--:R-:W-:Y:S05]  /*97e0*/  @!P0 NANOSLEEP.SYNCS 0x989680 ;  /* 0x009896800000895d */ /* 0x008fea0003900000 */
[----:B------:R-:W3:Y:S02]  /*97f0*/  @!P0 SYNCS.PHASECHK.TRANS64 P0, [R0+URZ+0x98], R2 ;  /* 0x00009802000085a7 */ /* 0x000ee400080010ff */
[----:B---3--:R-:W-:Y:S05]  /*9800*/  @!P0 BRA `(.L_x_156) ;  /* 0xfffffffc00f08947 */ /* 0x008fea000383ffff */
[----:B------:R-:W-:Y:S05]  /*9810*/  BRA `(.L_x_71) ;  /* 0xffffffa800187947 */ /* 0x000fea000383ffff */
.L_x_75:
[----:B------:R-:W-:Y:S07]  /*9820*/  MOV R0, UR7 ;  /* 0x0000000700007c02 */ /* 0x000fee0008000f00 */
.L_x_157:
[----:B-1----:R1:W2:Y:S02]  /*9830*/  SYNCS.PHASECHK.TRANS64.TRYWAIT P0, [R0+URZ+0x70], R14 ;  /* 0x0000700e000075a7 */ /* 0x0022a400080011ff */
[----:B--2---:R-:W-:Y:S05]  /*9840*/  @!P0 NANOSLEEP.SYNCS 0x989680 ;  /* 0x009896800000895d */ /* 0x004fea0003900000 */
[----:B------:R-:W2:Y:S02]  /*9850*/  @!P0 SYNCS.PHASECHK.TRANS64 P0, [R0+URZ+0x70], R14 ;  /* 0x0000700e000085a7 */ /* 0x000ea400080010ff */
[----:B--2---:R-:W-:Y:S05]  /*9860*/  @!P0 BRA `(.L_x_157) ;  /* 0xfffffffc00f08947 */ /* 0x004fea000383ffff */
[----:B------:R-:W-:Y:S05]  /*9870*/  BRA `(.L_x_158) ;  /* 0xffffffa800907947 */ /* 0x000fea000383ffff */
.L_x_76:
[----:B------:R-:W-:Y:S07]  /*9880*/  MOV R0, UR7 ;  /* 0x0000000700007c02 */ /* 0x000fee0008000f00 */
.L_x_159:
[----:B-1----:R1:W2:Y:S02]  /*9890*/  SYNCS.PHASECHK.TRANS64.TRYWAIT P0, [R0+URZ+0x78], R14 ;  /* 0x0000780e000075a7 */ /* 0x0022a400080011ff */
[----:B--2---:R-:W-:Y:S05]  /*98a0*/  @!P0 NANOSLEEP.SYNCS 0x989680 ;  /* 0x009896800000895d */ /* 0x004fea0003900000 */
[----:B------:R-:W2:Y:S02]  /*98b0*/  @!P0 SYNCS.PHASECHK.TRANS64 P0, [R0+URZ+0x78], R14 ;  /* 0x0000780e000085a7 */ /* 0x000ea400080010ff */
[----:B--2---:R-:W-:Y:S05]  /*98c0*/  @!P0 BRA `(.L_x_159) ;  /* 0xfffffffc00f08947 */ /* 0x004fea000383ffff */
[----:B------:R-:W-:Y:S05]  /*98d0*/  BRA `(.L_x_160) ;  /* 0xffffffa800c87947 */ /* 0x000fea000383ffff */
.L_x_77:
[----:B------:R-:W-:Y:S07]  /*98e0*/  MOV R0, UR7 ;  /* 0x0000000700007c02 */ /* 0x000fee0008000f00 */
.L_x_161:
[----:B-1----:R1:W2:Y:S02]  /*98f0*/  SYNCS.PHASECHK.TRANS64.TRYWAIT P0, [R0+URZ+0x80], R14 ;  /* 0x0000800e000075a7 */ /* 0x0022a400080011ff */
[----:B--2---:R-:W-:Y:S05]  /*9900*/  @!P0 NANOSLEEP.SYNCS 0x989680 ;  /* 0x009896800000895d */ /* 0x004fea0003900000 */
[----:B------:R-:W2:Y:S02]  /*9910*/  @!P0 SYNCS.PHASECHK.TRANS64 P0, [R0+URZ+0x80], R14 ;  /* 0x0000800e000085a7 */ /* 0x000ea400080010ff */
[----:B--2---:R-:W-:Y:S05]  /*9920*/  @!P0 BRA `(.L_x_161) ;  /* 0xfffffffc00f08947 */ /* 0x004fea000383ffff */
[----:B------:R-:W-:Y:S05]  /*9930*/  BRA `(.L_x_162) ;  /* 0xffffffac000c7947 */ /* 0x000fea000383ffff */
.L_x_78:
[----:B------:R-:W-:Y:S07]  /*9940*/  MOV R0, UR7 ;  /* 0x0000000700007c02 */ /* 0x000fee0008000f00 */
.L_x_163:
[----:B-1----:R1:W2:Y:S02]  /*9950*/  SYNCS.PHASECHK.TRANS64.TRYWAIT P0, [R0+URZ+0x88], R14 ;  /* 0x0000880e000075a7 */ /* 0x0022a400080011ff */
[----:B--2---:R-:W-:Y:S05]  /*9960*/  @!P0 NANOSLEEP.SYNCS 0x989680 ;  /* 0x009896800000895d */ /* 0x004fea0003900000 */
[----:B------:R-:W2:Y:S02]  /*9970*/  @!P0 SYNCS.PHASECHK.TRANS64 P0, [R0+URZ+0x88], R14 ;  /* 0x0000880e000085a7 */ /* 0x000ea400080010ff */
[----:B--2---:R-:W-:Y:S05]  /*9980*/  @!P0 BRA `(.L_x_163) ;  /* 0xfffffffc00f08947 */ /* 0x004fea000383ffff */
[----:B------:R-:W-:Y:S05]  /*9990*/  BRA `(.L_x_164) ;  /* 0xffffffac00907947 */ /* 0x000fea000383ffff */
.L_x_80:
[----:B------:R-:W-:-:S07]  /*99a0*/  MOV R0, UR7 ;  /* 0x0000000700007c02 */ /* 0x000fce0008000f00 */
.L_x_165:
[----:B-1----:R1:W3:Y:S02]  /*99b0*/  SYNCS.PHASECHK.TRANS64.TRYWAIT P0, [R0+URZ+0x70], R2 ;  /* 0x00007002000075a7 */ /* 0x0022e400080011ff */
[----:B---3--:R-:W-:Y:S05]  /*99c0*/  @!P0 NANOSLEEP.SYNCS 0x989680 ;  /* 0x009896800000895d */ /* 0x008fea0003900000 */
[----:B------:R-:W3:Y:S02]  /*99d0*/  @!P0 SYNCS.PHASECHK.TRANS64 P0, [R0+URZ+0x70], R2 ;  /* 0x00007002000085a7 */ /* 0x000ee400080010ff */
[----:B---3--:R-:W-:Y:S05]  /*99e0*/  @!P0 BRA `(.L_x_165) ;  /* 0xfffffffc00f08947 */ /* 0x008fea000383ffff */
[----:B------:R-:W-:Y:S05]  /*99f0*/  BRA `(.L_x_166) ;  /* 0xffffffb000007947 */ /* 0x000fea000383ffff */
.L_x_81:
[----:B-1----:R-:W-:-:S07]  /*9a00*/  MOV R0, UR7 ;  /* 0x0000000700007c02 */ /* 0x002fce0008000f00 */
.L_x_167:
[----:B-1----:R1:W3:Y:S02]  /*9a10*/  SYNCS.PHASECHK.TRANS64.TRYWAIT P0, [R0+URZ+0x78], R2 ;  /* 0x00007802000075a7 */ /* 0x0022e400080011ff */
[----:B---3--:R-:W-:Y:S05]  /*9a20*/  @!P0 NANOSLEEP.SYNCS 0x989680 ;  /* 0x009896800000895d */ /* 0x008fea0003900000 */
[----:B------:R-:W3:Y:S02]  /*9a30*/  @!P0 SYNCS.PHASECHK.TRANS64 P0, [R0+URZ+0x78], R2 ;  /* 0x00007802000085a7 */ /* 0x000ee400080010ff */
[----:B---3--:R-:W-:Y:S05]  /*9a40*/  @!P0 BRA `(.L_x_167) ;  /* 0xfffffffc00f08947 */ /* 0x008fea000383ffff */
[----:B------:R-:W-:Y:S05]  /*9a50*/  BRA `(.L_x_168) ;  /* 0xffffffac00f07947 */ /* 0x000fea000383ffff */
.L_x_82:
[----:B-1----:R-:W-:-:S07]  /*9a60*/  MOV R0, UR7 ;  /* 0x0000000700007c02 */ /* 0x002fce0008000f00 */
.L_x_169:
[----:B-1----:R1:W3:Y:S02]  /*9a70*/  SYNCS.PHASECHK.TRANS64.TRYWAIT P0, [R0+URZ+0x80], R2 ;  /* 0x00008002000075a7 */ /* 0x0022e400080011ff */
[----:B---3--:R-:W-:Y:S05]  /*9a80*/  @!P0 NANOSLEEP.SYNCS 0x989680 ;  /* 0x009896800000895d */ /* 0x008fea0003900000 */
[----:B------:R-:W3:Y:S02]  /*9a90*/  @!P0 SYNCS.PHASECHK.TRANS64 P0, [R0+URZ+0x80], R2 ;  /* 0x00008002000085a7 */ /* 0x000ee400080010ff */
[----:B---3--:R-:W-:Y:S05]  /*9aa0*/  @!P0 BRA `(.L_x_169) ;  /* 0xfffffffc00f08947 */ /* 0x008fea000383ffff */
[----:B------:R-:W-:Y:S05]  /*9ab0*/  BRA `(.L_x_170) ;  /* 0xffffffac00e07947 */ /* 0x000fea000383ffff */
.L_x_84:
[----:B--2---:R2:W4:Y:S02]  /*9ac0*/  SYNCS.PHASECHK.TRANS64.TRYWAIT P0, [R0+URZ+0xa0], R2 ;  /* 0x0000a002000075a7 */ /* 0x00452400080011ff */
[----:B----4-:R-:W-:Y:S05]  /*9ad0*/  @!P0 NANOSLEEP.SYNCS 0x989680 ;  /* 0x009896800000895d */ /* 0x010fea0003900000 */
[----:B------:R-:W4:Y:S02]  /*9ae0*/  @!P0 SYNCS.PHASECHK.TRANS64 P0, [R0+URZ+0xa0], R2 ;  /* 0x0000a002000085a7 */ /* 0x000f2400080010ff */
[----:B----4-:R-:W-:Y:S05]  /*9af0*/  @!P0 BRA `(.L_x_84) ;  /* 0xfffffffc00f08947 */ /* 0x010fea000383ffff */
[----:B------:R-:W-:Y:S05]  /*9b00*/  BRA `(.L_x_171) ;  /* 0xffffffb000ac7947 */ /* 0x000fea000383ffff */
.L_x_95:
[----:B-1----:R1:W3:Y:S02]  /*9b10*/  SYNCS.PHASECHK.TRANS64.TRYWAIT P1, [R2+URZ+0x50], R0 ;  /* 0x00005000020075a7 */ /* 0x0022e400080211ff */
[----:B---3--:R-:W-:Y:S05]  /*9b20*/  @!P1 NANOSLEEP.SYNCS 0x989680 ;  /* 0x009896800000995d */ /* 0x008fea0003900000 */
[----:B------:R-:W3:Y:S02]  /*9b30*/  @!P1 SYNCS.PHASECHK.TRANS64 P1, [R2+URZ+0x50], R0 ;  /* 0x00005000020095a7 */ /* 0x000ee400080210ff */
[----:B---3--:R-:W-:Y:S05]  /*9b40*/  @!P1 BRA `(.L_x_95) ;  /* 0xfffffffc00f09947 */ /* 0x008fea000383ffff */
[----:B------:R-:W-:Y:S05]  /*9b50*/  BRA `(.L_x_94) ;  /* 0xffffffbc00c47947 */ /* 0x000fea000383ffff */
.L_x_97:
[----:B-1----:R1:W2:Y:S02]  /*9b60*/  SYNCS.PHASECHK.TRANS64.TRYWAIT P0, [R113+URZ+0xc0], R3 ;  /* 0x0000c003710075a7 */ /* 0x0022a400080011ff */
[----:B--2---:R-:W-:Y:S05]  /*9b70*/  @!P0 NANOSLEEP.SYNCS 0x989680 ;  /* 0x009896800000895d */ /* 0x004fea0003900000 */
[----:B------:R-:W2:Y:S02]  /*9b80*/  @!P0 SYNCS.PHASECHK.TRANS64 P0, [R113+URZ+0xc0], R3 ;  /* 0x0000c003710085a7 */ /* 0x000ea400080010ff */
[----:B--2---:R-:W-:Y:S05]  /*9b90*/  @!P0 BRA `(.L_x_97) ;  /* 0xfffffffc00f08947 */ /* 0x004fea000383ffff */
[----:B------:R-:W-:Y:S05]  /*9ba0*/  BRA `(.L_x_96) ;  /* 0xffffffc000187947 */ /* 0x000fea000383ffff */
.L_x_105:
[----:B--2---:R2:W3:Y:S02]  /*9bb0*/  SYNCS.PHASECHK.TRANS64.TRYWAIT P0, [R0+URZ+0x50], R3 ;  /* 0x00005003000075a7 */ /* 0x0044e400080011ff */
[----:B---3--:R-:W-:Y:S05]  /*9bc0*/  @!P0 NANOSLEEP.SYNCS 0x989680 ;  /* 0x009896800000895d */ /* 0x008fea0003900000 */
[----:B------:R-:W3:Y:S02]  /*9bd0*/  @!P0 SYNCS.PHASECHK.TRANS64 P0, [R0+URZ+0x50], R3 ;  /* 0x00005003000085a7 */ /* 0x000ee400080010ff */
[----:B---3--:R-:W-:Y:S05]  /*9be0*/  @!P0 BRA `(.L_x_105) ;  /* 0xfffffffc00f08947 */ /* 0x008fea000383ffff */
[----:B------:R-:W-:Y:S05]  /*9bf0*/  BRA `(.L_x_104) ;  /* 0xffffffcc00087947 */ /* 0x000fea000383ffff */
.L_x_113:
[----:B--2---:R2:W3:Y:S02]  /*9c00*/  SYNCS.PHASECHK.TRANS64.TRYWAIT P0, [R0+URZ+0x50], R4 ;  /* 0x00005004000075a7 */ /* 0x0044e400080011ff */
[----:B---3--:R-:W-:Y:S05]  /*9c10*/  @!P0 NANOSLEEP.SYNCS 0x989680 ;  /* 0x009896800000895d */ /* 0x008fea0003900000 */
[----:B------:R-:W3:Y:S02]  /*9c20*/  @!P0 SYNCS.PHASECHK.TRANS64 P0, [R0+URZ+0x50], R4 ;  /* 0x00005004000085a7 */ /* 0x000ee400080010ff */
[----:B---3--:R-:W-:Y:S05]  /*9c30*/  @!P0 BRA `(.L_x_113) ;  /* 0xfffffffc00f08947 */ /* 0x008fea000383ffff */
[----:B------:R-:W-:Y:S05]  /*9c40*/  BRA `(.L_x_112) ;  /* 0xffffffd8004c7947 */ /* 0x000fea000383ffff */
.L_x_121:
[----:B--2---:R2:W3:Y:S02]  /*9c50*/  SYNCS.PHASECHK.TRANS64.TRYWAIT P0, [R0+URZ+0x50], R4 ;  /* 0x00005004000075a7 */ /* 0x0044e400080011ff */
[----:B---3--:R-:W-:Y:S05]  /*9c60*/  @!P0 NANOSLEEP.SYNCS 0x989680 ;  /* 0x009896800000895d */ /* 0x008fea0003900000 */
[----:B------:R-:W3:Y:S02]  /*9c70*/  @!P0 SYNCS.PHASECHK.TRANS64 P0, [R0+URZ+0x50], R4 ;  /* 0x00005004000085a7 */ /* 0x000ee400080010ff */
[----:B---3--:R-:W-:Y:S05]  /*9c80*/  @!P0 BRA `(.L_x_121) ;  /* 0xfffffffc00f08947 */ /* 0x008fea000383ffff */
[----:B------:R-:W-:Y:S05]  /*9c90*/  BRA `(.L_x_120) ;  /* 0xffffffe4009c7947 */ /* 0x000fea000383ffff */
        .weak           $__internal_0_$__cuda_sm10x_tcgen05_guardrail_trap_col_being_dealloced_not_returned_by_alloc
        .type           $__internal_0_$__cuda_sm10x_tcgen05_guardrail_trap_col_being_dealloced_not_returned_by_alloc,@function
        .size           $__internal_0_$__cuda_sm10x_tcgen05_guardrail_trap_col_being_dealloced_not_returned_by_alloc,($__internal_1_$__cuda_sm10x_tcgen05_guardrail_trap_phase_invalid_during_alloc - $__internal_0_$__cuda_sm10x_tcgen05_guardrail_trap_col_being_dealloced_not_returned_by_alloc)
$__internal_0_$__cuda_sm10x_tcgen05_guardrail_trap_col_being_dealloced_not_returned_by_alloc:
[----:B------:R-:W-:Y:S05]  /*9ca0*/  BPT.TRAP 0x1 ;  /* 0x000000040000795c */ /* 0x000fea0000300000 */
[----:B------:R-:W-:-:S04]  /*9cb0*/  HFMA2 R3, -RZ, RZ, 0, 0 ;  /* 0x00000000ff037431 */ /* 0x000fc800000001ff */
[----:B------:R-:W-:Y:S05]  /*9cc0*/  RET.REL.NODEC R2 `(_ZN7cutlass13device_kernelINS_4gemm6kernel13GemmUniversalIN4cute5tupleIJiiiiEEENS1_10collective13CollectiveMmaINS1_35MainloopSm100TmaUmmaWarpSpecializedILi5ELi2ELi4ENS5_IJNS4_1CILi1EEESB_SB_EEEEENS5_IJNSA_ILi64EEENSA_ILi256EEENSA_ILi128EEEEEENS_12float_e5m2_tENS5_IJlSB_lEEESI_SJ_NS4_8TiledMMAINS4_8MMA_AtomIJNS4_10MMA_TraitsINS4_19SM100_MMA_F8F6F4_SSEJSI_SI_fSE_SF_NS4_17integral_constantINS4_4UMMA5MajorELSQ_0EEESR_NSO_INSP_7ScaleInELSS_0EEEST_EEEEEENS4_6LayoutISC_NS5_IJNSA_ILi0EEESX_SX_EEEEENS5_IJNS4_10UnderscoreES10_S10_EEEEENS4_13SM90_TMA_LOADENS4_14ComposedLayoutINS4_7SwizzleILi3ELi4ELi3EEENS4_18smem_ptr_flag_bitsILi8EEENSW_INS5_IJNSA_ILi8EEESG_EEENS5_IJSG_SB_EEEEEEEvNS4_8identityES13_S1D_vS1E_EENS_8epilogue10collective18CollectiveEpilogueINS1G_23Sm100TmaWarpSpecializedILi4ELi2ELi32ELb0ELb0EEEJSH_NS5_IJNSW_ISE_SB_EES1L_EEESI_SJ_SI_SJ_NS1G_6fusion15FusionCallbacksIS1K_NS1N_17LinearCombinationISI_fSI_fLNS_15FloatRoundStyleE2EEESH_S1M_JEEENS4_5SM1004TMEM4LOAD26SM100_TMEM_LOAD_16dp32b32xES13_NS14_INS15_ILi2ELi4ELi3EEES18_NSW_INS5_IJS19_SE_EEENS5_IJSE_SB_EEEEEEENS4_39AutoVectorizingCopyWithAssumedAlignmentILi128EEENS4_14SM90_TMA_STOREES21_S23_S23_EEEvvEEEEvNT_6ParamsE) ;  /* 0xffffff6002cc7950 */ /* 0x000fea0003c3ffff */
        .weak           $__internal_1_$__cuda_sm10x_tcgen05_guardrail_trap_phase_invalid_during_alloc
        .type           $__internal_1_$__cuda_sm10x_tcgen05_guardrail_trap_phase_invalid_during_alloc,@function
        .size           $__internal_1_$__cuda_sm10x_tcgen05_guardrail_trap_phase_invalid_during_alloc,($__internal_2_$__cuda_sm10x_tcgen05_guardrail_trap_unallocated_columns_being_dealloced - $__internal_1_$__cuda_sm10x_tcgen05_guardrail_trap_phase_invalid_during_alloc)
$__internal_1_$__cuda_sm10x_tcgen05_guardrail_trap_phase_invalid_during_alloc:
[----:B------:R-:W-:Y:S05]  /*9cd0*/  BPT.TRAP 0x1 ;  /* 0x000000040000795c */ /* 0x000fea0000300000 */
[----:B------:R-:W-:-:S04]  /*9ce0*/  MOV R3, 0x0 ;  /* 0x0000000000037802 */ /* 0x000fc80000000f00 */
[----:B------:R-:W-:Y:S05]  /*9cf0*/  RET.REL.NODEC R2 `(_ZN7cutlass13device_kernelINS_4gemm6kernel13GemmUniversalIN4cute5tupleIJiiiiEEENS1_10collective13CollectiveMmaINS1_35MainloopSm100TmaUmmaWarpSpecializedILi5ELi2ELi4ENS5_IJNS4_1CILi1EEESB_SB_EEEEENS5_IJNSA_ILi64EEENSA_ILi256EEENSA_ILi128EEEEEENS_12float_e5m2_tENS5_IJlSB_lEEESI_SJ_NS4_8TiledMMAINS4_8MMA_AtomIJNS4_10MMA_TraitsINS4_19SM100_MMA_F8F6F4_SSEJSI_SI_fSE_SF_NS4_17integral_constantINS4_4UMMA5MajorELSQ_0EEESR_NSO_INSP_7ScaleInELSS_0EEEST_EEEEEENS4_6LayoutISC_NS5_IJNSA_ILi0EEESX_SX_EEEEENS5_IJNS4_10UnderscoreES10_S10_EEEEENS4_13SM90_TMA_LOADENS4_14ComposedLayoutINS4_7SwizzleILi3ELi4ELi3EEENS4_18smem_ptr_flag_bitsILi8EEENSW_INS5_IJNSA_ILi8EEESG_EEENS5_IJSG_SB_EEEEEEEvNS4_8identityES13_S1D_vS1E_EENS_8epilogue10collective18CollectiveEpilogueINS1G_23Sm100TmaWarpSpecializedILi4ELi2ELi32ELb0ELb0EEEJSH_NS5_IJNSW_ISE_SB_EES1L_EEESI_SJ_SI_SJ_NS1G_6fusion15FusionCallbacksIS1K_NS1N_17LinearCombinationISI_fSI_fLNS_15FloatRoundStyleE2EEESH_S1M_JEEENS4_5SM1004TMEM4LOAD26SM100_TMEM_LOAD_16dp32b32xES13_NS14_INS15_ILi2ELi4ELi3EEES18_NSW_INS5_IJS19_SE_EEENS5_IJSE_SB_EEEEEEENS4_39AutoVectorizingCopyWithAssumedAlignmentILi128EEENS4_14SM90_TMA_STOREES21_S23_S23_EEEvvEEEEvNT_6ParamsE) ;  /* 0xffffff6002c07950 */ /* 0x000fea0003c3ffff */
        .weak           $__internal_2_$__cuda_sm10x_tcgen05_guardrail_trap_unallocated_columns_being_dealloced
        .type           $__internal_2_$__cuda_sm10x_tcgen05_guardrail_trap_unallocated_columns_being_dealloced,@function
        .size           $__internal_2_$__cuda_sm10x_tcgen05_guardrail_trap_unallocated_columns_being_dealloced,(.L_x_173 - $__internal_2_$__cuda_sm10x_tcgen05_guardrail_trap_unallocated_columns_being_dealloced)
$__internal_2_$__cuda_sm10x_tcgen05_guardrail_trap_unallocated_columns_being_dealloced:
[----:B------:R-:W-:Y:S05]  /*9d00*/  BPT.TRAP 0x1 ;  /* 0x000000040000795c */ /* 0x000fea0000300000 */
[----:B------:R-:W-:-:S04]  /*9d10*/  HFMA2 R3, -RZ, RZ, 0, 0 ;  /* 0x00000000ff037431 */ /* 0x000fc800000001ff */
[----:B------:R-:W-:Y:S05]  /*9d20*/  RET.REL.NODEC R2 `(_ZN7cutlass13device_kernelINS_4gemm6kernel13GemmUniversalIN4cute5tupleIJiiiiEEENS1_10collective13CollectiveMmaINS1_35MainloopSm100TmaUmmaWarpSpecializedILi5ELi2ELi4ENS5_IJNS4_1CILi1EEESB_SB_EEEEENS5_IJNSA_ILi64EEENSA_ILi256EEENSA_ILi128EEEEEENS_12float_e5m2_tENS5_IJlSB_lEEESI_SJ_NS4_8TiledMMAINS4_8MMA_AtomIJNS4_10MMA_TraitsINS4_19SM100_MMA_F8F6F4_SSEJSI_SI_fSE_SF_NS4_17integral_constantINS4_4UMMA5MajorELSQ_0EEESR_NSO_INSP_7ScaleInELSS_0EEEST_EEEEEENS4_6LayoutISC_NS5_IJNSA_ILi0EEESX_SX_EEEEENS5_IJNS4_10UnderscoreES10_S10_EEEEENS4_13SM90_TMA_LOADENS4_14ComposedLayoutINS4_7SwizzleILi3ELi4ELi3EEENS4_18smem_ptr_flag_bitsILi8EEENSW_INS5_IJNSA_ILi8EEESG_EEENS5_IJSG_SB_EEEEEEEvNS4_8identityES13_S1D_vS1E_EENS_8epilogue10collective18CollectiveEpilogueINS1G_23Sm100TmaWarpSpecializedILi4ELi2ELi32ELb0ELb0EEEJSH_NS5_IJNSW_ISE_SB_EES1L_EEESI_SJ_SI_SJ_NS1G_6fusion15FusionCallbacksIS1K_NS1N_17LinearCombinationISI_fSI_fLNS_15FloatRoundStyleE2EEESH_S1M_JEEENS4_5SM1004TMEM4LOAD26SM100_TMEM_LOAD_16dp32b32xES13_NS14_INS15_ILi2ELi4ELi3EEES18_NSW_INS5_IJS19_SE_EEENS5_IJSE_SB_EEEEEEENS4_39AutoVectorizingCopyWithAssumedAlignmentILi128EEENS4_14SM90_TMA_STOREES21_S23_S23_EEEvvEEEEvNT_6ParamsE) ;  /* 0xffffff6002b47950 */ /* 0x000fea0003c3ffff */
.L_x_172:
[----:B------:R-:W-:-:S00]  /*9d30*/  BRA `(.L_x_172) ;  /* 0xfffffffc00fc7947 */ /* 0x000fc0000383ffff */
[----:B------:R-:W-:-:S00]  /*9d40*/  NOP ;  /* 0x0000000000007918 */ /* 0x000fc00000000000 */
        /* <DEDUP_REMOVED lines=11> */
.L_x_173:


//--------------------- .nv.global.init           --------------------------
	.section	.nv.global.init,"aw",@progbits
.nv.global.init:
	.type		$str$27,@object
	.size		$str$27,($str$28 - $str$27)
$str$27:
        /*0000*/ 	.byte	0x28, 0x61, 0x64, 0x64, 0x72, 0x65, 0x73, 0x73, 0x20, 0x26, 0x20, 0x6d, 0x61, 0x73, 0x6b, 0x29
        /*0010*/ 	.byte	0x20, 0x3d, 0x3d, 0x20, 0x30, 0x00
	.type		$str$28,@object
	.size		$str$28,($str$26 - $str$28)
$str$28:
        /*0016*/ 	.byte	0x2f, 0x74, 0x6d, 0x70, 0x2f, 0x63, 0x75, 0x74, 0x6c, 0x61, 0x73, 0x73, 0x5f, 0x73, 0x77, 0x65
        /*0026*/ 	.byte	0x65, 0x70, 0x5f, 0x73, 0x72, 0x63, 0x2f, 0x69, 0x6e, 0x63, 0x6c, 0x75, 0x64, 0x65, 0x2f, 0x63
        /*0036*/ 	.byte	0x75, 0x74, 0x65, 0x2f, 0x70, 0x6f, 0x69, 0x6e, 0x74, 0x65, 0x72, 0x5f, 0x66, 0x6c, 0x61, 0x67
        /*0046*/ 	.byte	0x67, 0x65, 0x64, 0x2e, 0x68, 0x70, 0x70, 0x00
	.type		$str$26,@object
	.size		$str$26,($str$25 - $str$26)
$str$26:
        /*004e*/ 	.byte	0x2f, 0x74, 0x6d, 0x70, 0x2f, 0x63, 0x75, 0x74, 0x6c, 0x61, 0x73, 0x73, 0x5f, 0x73, 0x77, 0x65
        /*005e*/ 	.byte	0x65, 0x70, 0x5f, 0x73, 0x72, 0x63, 0x2f, 0x69, 0x6e, 0x63, 0x6c, 0x75, 0x64, 0x65, 0x2f, 0x63
        /*006e*/ 	.byte	0x75, 0x74, 0x65, 0x2f, 0x61, 0x74, 0x6f, 0x6d, 0x2f, 0x63, 0x6f, 0x70, 0x79, 0x5f, 0x74, 0x72
        /*007e*/ 	.byte	0x61, 0x69, 0x74, 0x73, 0x5f, 0x73, 0x6d, 0x31, 0x30, 0x30, 0x2e, 0x68, 0x70, 0x70, 0x00
	.type		$str$25,@object
	.size		$str$25,(__unnamed_1 - $str$25)
$str$25:
        /*008d*/ 	.byte	0x28, 0x28, 0x75, 0x69, 0x6e, 0x74, 0x33, 0x32, 0x5f, 0x74, 0x28, 0x74, 0x68, 0x72, 0x65, 0x61
        /*009d*/ 	.byte	0x64, 0x49, 0x64, 0x78, 0x2e, 0x78, 0x29, 0x20, 0x2f, 0x20, 0x33, 0x32, 0x29, 0x20, 0x25, 0x20
        /*00ad*/ 	.byte	0x34, 0x29, 0x20, 0x3d, 0x3d, 0x20, 0x28, 0x28, 0x28, 0x74, 0x6d, 0x65, 0x6d, 0x5f, 0x61, 0x64
        /*00bd*/ 	.byte	0x64, 0x72, 0x20, 0x3e, 0x3e, 0x20, 0x31, 0x36, 0x29, 0x20, 0x2f, 0x20, 0x33, 0x32, 0x29, 0x20
        /*00cd*/ 	.byte	0x25, 0x20, 0x34, 0x29, 0x00
	.type		__unnamed_1,@object
	.size		__unnamed_1,(__unnamed_2 - __unnamed_1)
__unnamed_1:
        /*00d2*/ 	.byte	0x61, 0x75, 0x74, 0x6f, 0x20, 0x63, 0x75, 0x74, 0x65, 0x3a, 0x3a, 0x61, 0x73, 0x5f, 0x70, 0x6f
        /* <DEDUP_REMOVED lines=24> */
        /*0262*/ 	.byte	0x3c, 0x34, 0x30, 0x39, 0x36, 0x3e, 0x3e, 0x3e, 0x3e, 0x5d, 0x00
	.type		__unnamed_2,@object
	.size		__unnamed_2,(__unnamed_3 - __unnamed_2)
__unnamed_2:
        /* <DEDUP_REMOVED lines=26> */
	.type		__unnamed_3,@object
	.size		__unnamed_3,(.L_3 - __unnamed_3)
__unnamed_3:
        /* <DEDUP_REMOVED lines=40> */
        /*0688*/ 	.byte	0x74, 0x65, 0x3a, 0x3a, 0x43, 0x3c, 0x30, 0x3e, 0x3e, 0x3e, 0x3e, 0x5d, 0x00
.L_3:


//--------------------- .nv.shared._ZN7cutlass13device_kernelINS_4gemm6kernel13GemmUniversalIN4cute5tupleIJiiiiEEENS1_10collective13CollectiveMmaINS1_35MainloopSm100TmaUmmaWarpSpecializedILi5ELi2ELi4ENS5_IJNS4_1CILi1EEESB_SB_EEEEENS5_IJNSA_ILi64EEENSA_ILi256EEENSA_ILi128EEEEEENS_12float_e5m2_tENS5_IJlSB_lEEESI_SJ_NS4_8TiledMMAINS4_8MMA_AtomIJNS4_10MMA_TraitsINS4_19SM100_MMA_F8F6F4_SSEJSI_SI_fSE_SF_NS4_17integral_constantINS4_4UMMA5MajorELSQ_0EEESR_NSO_INSP_7ScaleInELSS_0EEEST_EEEEEENS4_6LayoutISC_NS5_IJNSA_ILi0EEESX_SX_EEEEENS5_IJNS4_10UnderscoreES10_S10_EEEEENS4_13SM90_TMA_LOADENS4_14ComposedLayoutINS4_7SwizzleILi3ELi4ELi3EEENS4_18smem_ptr_flag_bitsILi8EEENSW_INS5_IJNSA_ILi8EEESG_EEENS5_IJSG_SB_EEEEEEEvNS4_8identityES13_S1D_vS1E_EENS_8epilogue10collective18CollectiveEpilogueINS1G_23Sm100TmaWarpSpecializedILi4ELi2ELi32ELb0ELb0EEEJSH_NS5_IJNSW_ISE_SB_EES1L_EEESI_SJ_SI_SJ_NS1G_6fusion15FusionCallbacksIS1K_NS1N_17LinearCombinationISI_fSI_fLNS_15FloatRoundStyleE2EEESH_S1M_JEEENS4_5SM1004TMEM4LOAD26SM100_TMEM_LOAD_16dp32b32xES13_NS14_INS15_ILi2ELi4ELi3EEES18_NSW_INS5_IJS19_SE_EEENS5_IJSE_SB_EEEEEEENS4_39AutoVectorizingCopyWithAssumedAlignmentILi128EEENS4_14SM90_TMA_STOREES21_S23_S23_EEEvvEEEEvNT_6ParamsE --------------------------
	.section	.nv.shared._ZN7cutlass13device_kernelINS_4gemm6kernel13GemmUniversalIN4cute5tupleIJiiiiEEENS1_10collective13CollectiveMmaINS1_35MainloopSm100TmaUmmaWarpSpecializedILi5ELi2ELi4ENS5_IJNS4_1CILi1EEESB_SB_EEEEENS5_IJNSA_ILi64EEENSA_ILi256EEENSA_ILi128EEEEEENS_12float_e5m2_tENS5_IJlSB_lEEESI_SJ_NS4_8TiledMMAINS4_8MMA_AtomIJNS4_10MMA_TraitsINS4_19SM100_MMA_F8F6F4_SSEJSI_SI_fSE_SF_NS4_17integral_constantINS4_4UMMA5MajorELSQ_0EEESR_NSO_INSP_7ScaleInELSS_0EEEST_EEEEEENS4_6LayoutISC_NS5_IJNSA_ILi0EEESX_SX_EEEEENS5_IJNS4_10UnderscoreES10_S10_EEEEENS4_13SM90_TMA_LOADENS4_14ComposedLayoutINS4_7SwizzleILi3ELi4ELi3EEENS4_18smem_ptr_flag_bitsILi8EEENSW_INS5_IJNSA_ILi8EEESG_EEENS5_IJSG_SB_EEEEEEEvNS4_8identityES13_S1D_vS1E_EENS_8epilogue10collective18CollectiveEpilogueINS1G_23Sm100TmaWarpSpecializedILi4ELi2ELi32ELb0ELb0EEEJSH_NS5_IJNSW_ISE_SB_EES1L_EEESI_SJ_SI_SJ_NS1G_6fusion15FusionCallbacksIS1K_NS1N_17LinearCombinationISI_fSI_fLNS_15FloatRoundStyleE2EEESH_S1M_JEEENS4_5SM1004TMEM4LOAD26SM100_TMEM_LOAD_16dp32b32xES13_NS14_INS15_ILi2ELi4ELi3EEES18_NSW_INS5_IJS19_SE_EEENS5_IJSE_SB_EEEEEEENS4_39AutoVectorizingCopyWithAssumedAlignmentILi128EEENS4_14SM90_TMA_STOREES21_S23_S23_EEEvvEEEEvNT_6ParamsE,"aw",@nobits
	.sectionflags	@""
	.align	16
	.zero		1024


//--------------------- .nv.shared.reserved.0     --------------------------
	.section	.nv.shared.reserved.0,"aw",@nobits
	.weak		__nv_reservedSMEM_offset_0_alias
	.size		__nv_reservedSMEM_offset_0_alias, 0, 64
	.other		__nv_reservedSMEM_offset_0_alias,@"STO_CUDA_RESERVED_SHARED STV_DEFAULT"
__nv_reservedSMEM_offset_0_alias:
	.zero		0
.nv.shared.reserved.0:
	.zero		64
	.weak		__nv_reservedSMEM_tcgen05_partition
	.type		__nv_reservedSMEM_tcgen05_partition,@object
	.size		__nv_reservedSMEM_tcgen05_partition,(.L_0 - __nv_reservedSMEM_tcgen05_partition)
__nv_reservedSMEM_tcgen05_partition:
	.zero		32
.L_0:


//--------------------- .nv.global                --------------------------
	.section	.nv.global,"aw",@nobits
.nv.global:
	.type		_ZN40_INTERNAL_c556cdfd_4_k_cu_62be7fd1_312864cute1_E,@object
	.size		_ZN40_INTERNAL_c556cdfd_4_k_cu_62be7fd1_312864cute1_E,(_ZN40_INTERNAL_c556cdfd_4_k_cu_62be7fd1_312864cuda3std3__45__cpo6cbeginE - _ZN40_INTERNAL_c556cdfd_4_k_cu_62be7fd1_312864cute1_E)
_ZN40_INTERNAL_c556cdfd_4_k_cu_62be7fd1_312864cute1_E:
	.zero		1
	.type		_ZN40_INTERNAL_c556cdfd_4_k_cu_62be7fd1_312864cuda3std3__45__cpo6cbeginE,@object
	.size		_ZN40_INTERNAL_c556cdfd_4_k_cu_62be7fd1_312864cuda3std3__45__cpo6cbeginE,(_ZN40_INTERNAL_c556cdfd_4_k_cu_62be7fd1_312864cuda3std3__48in_placeE - _ZN40_INTERNAL_c556cdfd_4_k_cu_62be7fd1_312864cuda3std3__45__cpo6cbeginE)
_ZN40_INTERNAL_c556cdfd_4_k_cu_62be7fd1_312864cuda3std3__45__cpo6cbeginE:
	.zero		1
	.type		_ZN40_INTERNAL_c556cdfd_4_k_cu_62be7fd1_312864cuda3std3__48in_placeE,@object
	.size		_ZN40_INTERNAL_c556cdfd_4_k_cu_62be7fd1_312864cuda3std3__48in_placeE,(_ZN40_INTERNAL_c556cdfd_4_k_cu_62be7fd1_312864cuda3std6ranges3__45__cpo9iter_moveE - _ZN40_INTERNAL_c556cdfd_4_k_cu_62be7fd1_312864cuda3std3__48in_placeE)
_ZN40_INTERNAL_c556cdfd_4_k_cu_62be7fd1_312864cuda3std3__48in_placeE:
	.zero		1
	.type		_ZN40_INTERNAL_c556cdfd_4_k_cu_62be7fd1_312864cuda3std6ranges3__45__cpo9iter_moveE,@object
	.size		_ZN40_INTERNAL_c556cdfd_4_k_cu_62be7fd1_312864cuda3std6ranges3__45__cpo9iter_moveE,(_ZN40_INTERNAL_c556cdfd_4_k_cu_62be7fd1_312864cuda3std3__45__cpo5beginE - _ZN40_INTERNAL_c556cdfd_4_k_cu_62be7fd1_312864cuda3std6ranges3__45__cpo9iter_moveE)
_ZN40_INTERNAL_c556cdfd_4_k_cu_62be7fd1_312864cuda3std6ranges3__45__cpo9iter_moveE:
	.zero		1
	.type		_ZN40_INTERNAL_c556cdfd_4_k_cu_62be7fd1_312864cuda3std3__45__cpo5beginE,@object
	.size		_ZN40_INTERNAL_c556cdfd_4_k_cu_62be7fd1_312864cuda3std3__45__cpo5beginE,(_ZN40_INTERNAL_c556cdfd_4_k_cu_62be7fd1_312864cuda3std3__442_GLOBAL__N__c556cdfd_4_k_cu_62be7fd1_312866ignoreE - _ZN40_INTERNAL_c556cdfd_4_k_cu_62be7fd1_312864cuda3std3__45__cpo5beginE)
_ZN40_INTERNAL_c556cdfd_4_k_cu_62be7fd1_312864cuda3std3__45__cpo5beginE:
	.zero		1
	.type		_ZN40_INTERNAL_c556cdfd_4_k_cu_62be7fd1_312864cuda3std3__442_GLOBAL__N__c556cdfd_4_k_cu_62be7fd1_312866ignoreE,@object
	.size		_ZN40_INTERNAL_c556cdfd_4_k_cu_62be7fd1_312864cuda3std3__442_GLOBAL__N__c556cdfd_4_k_cu_62be7fd1_312866ignoreE,(_ZN40_INTERNAL_c556cdfd_4_k_cu_62be7fd1_312864cute7productE - _ZN40_INTERNAL_c556cdfd_4_k_cu_62be7fd1_312864cuda3std3__442_GLOBAL__N__c556cdfd_4_k_cu_62be7fd1_312866ignoreE)
_ZN40_INTERNAL_c556cdfd_4_k_cu_62be7fd1_312864cuda3std3__442_GLOBAL__N__c556cdfd_4_k_cu_62be7fd1_312866ignoreE:
	.zero		1
	.type		_ZN40_INTERNAL_c556cdfd_4_k_cu_62be7fd1_312864cute7productE,@object
	.size		_ZN40_INTERNAL_c556cdfd_4_k_cu_62be7fd1_312864cute7productE,(_ZN40_INTERNAL_c556cdfd_4_k_cu_62be7fd1_312864cuda3std3__45__cpo3endE - _ZN40_INTERNAL_c556cdfd_4_k_cu_62be7fd1_312864cute7productE)
_ZN40_INTERNAL_c556cdfd_4_k_cu_62be7fd1_312864cute7productE:
	.zero		1
	.type		_ZN40_INTERNAL_c556cdfd_4_k_cu_62be7fd1_312864cuda3std3__45__cpo3endE,@object
	.size		_ZN40_INTERNAL_c556cdfd_4_k_cu_62be7fd1_312864cuda3std3__45__cpo3endE,(_ZN40_INTERNAL_c556cdfd_4_k_cu_62be7fd1_312864cuda3std3__419piecewise_constructE - _ZN40_INTERNAL_c556cdfd_4_k_cu_62be7fd1_312864cuda3std3__45__cpo3endE)
_ZN40_INTERNAL_c556cdfd_4_k_cu_62be7fd1_312864cuda3std3__45__cpo3endE:
	.zero		1
	.type		_ZN40_INTERNAL_c556cdfd_4_k_cu_62be7fd1_312864cuda3std3__419piecewise_constructE,@object
	.size		_ZN40_INTERNAL_c556cdfd_4_k_cu_62be7fd1_312864cuda3std3__419piecewise_constructE,(_ZN40_INTERNAL_c556cdfd_4_k_cu_62be7fd1_312864cuda3std3__45__cpo4cendE - _ZN40_INTERNAL_c556cdfd_4_k_cu_62be7fd1_312864cuda3std3__419piecewise_constructE)
_ZN40_INTERNAL_c556cdfd_4_k_cu_62be7fd1_312864cuda3std3__419piecewise_constructE:
	.zero		1
	.type		_ZN40_INTERNAL_c556cdfd_4_k_cu_62be7fd1_312864cuda3std3__45__cpo4cendE,@object
	.size		_ZN40_INTERNAL_c556cdfd_4_k_cu_62be7fd1_312864cuda3std3__45__cpo4cendE,(_ZN40_INTERNAL_c556cdfd_4_k_cu_62be7fd1_312864cuda3std6ranges3__45__cpo4swapE - _ZN40_INTERNAL_c556cdfd_4_k_cu_62be7fd1_312864cuda3std3__45__cpo4cendE)
_ZN40_INTERNAL_c556cdfd_4_k_cu_62be7fd1_312864cuda3std3__45__cpo4cendE:
	.zero		1
	.type		_ZN40_INTERNAL_c556cdfd_4_k_cu_62be7fd1_312864cuda3std6ranges3__45__cpo4swapE,@object
	.size		_ZN40_INTERNAL_c556cdfd_4_k_cu_62be7fd1_312864cuda3std6ranges3__45__cpo4swapE,(.L_11 - _ZN40_INTERNAL_c556cdfd_4_k_cu_62be7fd1_312864cuda3std6ranges3__45__cpo4swapE)
_ZN40_INTERNAL_c556cdfd_4_k_cu_62be7fd1_312864cuda3std6ranges3__45__cpo4swapE:
	.zero		1
.L_11:


//--------------------- .nv.constant0._ZN7cutlass13device_kernelINS_4gemm6kernel13GemmUniversalIN4cute5tupleIJiiiiEEENS1_10collective13CollectiveMmaINS1_35MainloopSm100TmaUmmaWarpSpecializedILi5ELi2ELi4ENS5_IJNS4_1CILi1EEESB_SB_EEEEENS5_IJNSA_ILi64EEENSA_ILi256EEENSA_ILi128EEEEEENS_12float_e5m2_tENS5_IJlSB_lEEESI_SJ_NS4_8TiledMMAINS4_8MMA_AtomIJNS4_10MMA_TraitsINS4_19SM100_MMA_F8F6F4_SSEJSI_SI_fSE_SF_NS4_17integral_constantINS4_4UMMA5MajorELSQ_0EEESR_NSO_INSP_7ScaleInELSS_0EEEST_EEEEEENS4_6LayoutISC_NS5_IJNSA_ILi0EEESX_SX_EEEEENS5_IJNS4_10UnderscoreES10_S10_EEEEENS4_13SM90_TMA_LOADENS4_14ComposedLayoutINS4_7SwizzleILi3ELi4ELi3EEENS4_18smem_ptr_flag_bitsILi8EEENSW_INS5_IJNSA_ILi8EEESG_EEENS5_IJSG_SB_EEEEEEEvNS4_8identityES13_S1D_vS1E_EENS_8epilogue10collective18CollectiveEpilogueINS1G_23Sm100TmaWarpSpecializedILi4ELi2ELi32ELb0ELb0EEEJSH_NS5_IJNSW_ISE_SB_EES1L_EEESI_SJ_SI_SJ_NS1G_6fusion15FusionCallbacksIS1K_NS1N_17LinearCombinationISI_fSI_fLNS_15FloatRoundStyleE2EEESH_S1M_JEEENS4_5SM1004TMEM4LOAD26SM100_TMEM_LOAD_16dp32b32xES13_NS14_INS15_ILi2ELi4ELi3EEES18_NSW_INS5_IJS19_SE_EEENS5_IJSE_SB_EEEEEEENS4_39AutoVectorizingCopyWithAssumedAlignmentILi128EEENS4_14SM90_TMA_STOREES21_S23_S23_EEEvvEEEEvNT_6ParamsE --------------------------
	.section	.nv.constant0._ZN7cutlass13device_kernelINS_4gemm6kernel13GemmUniversalIN4cute5tupleIJiiiiEEENS1_10collective13CollectiveMmaINS1_35MainloopSm100TmaUmmaWarpSpecializedILi5ELi2ELi4ENS5_IJNS4_1CILi1EEESB_SB_EEEEENS5_IJNSA_ILi64EEENSA_ILi256EEENSA_ILi128EEEEEENS_12float_e5m2_tENS5_IJlSB_lEEESI_SJ_NS4_8TiledMMAINS4_8MMA_AtomIJNS4_10MMA_TraitsINS4_19SM100_MMA_F8F6F4_SSEJSI_SI_fSE_SF_NS4_17integral_constantINS4_4UMMA5MajorELSQ_0EEESR_NSO_INSP_7ScaleInELSS_0EEEST_EEEEEENS4_6LayoutISC_NS5_IJNSA_ILi0EEESX_SX_EEEEENS5_IJNS4_10UnderscoreES10_S10_EEEEENS4_13SM90_TMA_LOADENS4_14ComposedLayoutINS4_7SwizzleILi3ELi4ELi3EEENS4_18smem_ptr_flag_bitsILi8EEENSW_INS5_IJNSA_ILi8EEESG_EEENS5_IJSG_SB_EEEEEEEvNS4_8identityES13_S1D_vS1E_EENS_8epilogue10collective18CollectiveEpilogueINS1G_23Sm100TmaWarpSpecializedILi4ELi2ELi32ELb0ELb0EEEJSH_NS5_IJNSW_ISE_SB_EES1L_EEESI_SJ_SI_SJ_NS1G_6fusion15FusionCallbacksIS1K_NS1N_17LinearCombinationISI_fSI_fLNS_15FloatRoundStyleE2EEESH_S1M_JEEENS4_5SM1004TMEM4LOAD26SM100_TMEM_LOAD_16dp32b32xES13_NS14_INS15_ILi2ELi4ELi3EEES18_NSW_INS5_IJS19_SE_EEENS5_IJSE_SB_EEEEEEENS4_39AutoVectorizingCopyWithAssumedAlignmentILi128EEENS4_14SM90_TMA_STOREES21_S23_S23_EEEvvEEEEvNT_6ParamsE,"a",@progbits
	.sectionflags	@""
	.align	4
.nv.constant0._ZN7cutlass13device_kernelINS_4gemm6kernel13GemmUniversalIN4cute5tupleIJiiiiEEENS1_10collective13CollectiveMmaINS1_35MainloopSm100TmaUmmaWarpSpecializedILi5ELi2ELi4ENS5_IJNS4_1CILi1EEESB_SB_EEEEENS5_IJNSA_ILi64EEENSA_ILi256EEENSA_ILi128EEEEEENS_12float_e5m2_tENS5_IJlSB_lEEESI_SJ_NS4_8TiledMMAINS4_8MMA_AtomIJNS4_10MMA_TraitsINS4_19SM100_MMA_F8F6F4_SSEJSI_SI_fSE_SF_NS4_17integral_constantINS4_4UMMA5MajorELSQ_0EEESR_NSO_INSP_7ScaleInELSS_0EEEST_EEEEEENS4_6LayoutISC_NS5_IJNSA_ILi0EEESX_SX_EEEEENS5_IJNS4_10UnderscoreES10_S10_EEEEENS4_13SM90_TMA_LOADENS4_14ComposedLayoutINS4_7SwizzleILi3ELi4ELi3EEENS4_18smem_ptr_flag_bitsILi8EEENSW_INS5_IJNSA_ILi8EEESG_EEENS5_IJSG_SB_EEEEEEEvNS4_8identityES13_S1D_vS1E_EENS_8epilogue10collective18CollectiveEpilogueINS1G_23Sm100TmaWarpSpecializedILi4ELi2ELi32ELb0ELb0EEEJSH_NS5_IJNSW_ISE_SB_EES1L_EEESI_SJ_SI_SJ_NS1G_6fusion15FusionCallbacksIS1K_NS1N_17LinearCombinationISI_fSI_fLNS_15FloatRoundStyleE2EEESH_S1M_JEEENS4_5SM1004TMEM4LOAD26SM100_TMEM_LOAD_16dp32b32xES13_NS14_INS15_ILi2ELi4ELi3EEES18_NSW_INS5_IJS19_SE_EEENS5_IJSE_SB_EEEEEEENS4_39AutoVectorizingCopyWithAssumedAlignmentILi128EEENS4_14SM90_TMA_STOREES21_S23_S23_EEEvvEEEEvNT_6ParamsE:
	.zero		2944


//--------------------- SYMBOLS --------------------------

	.type		.nv.reservedSmem.offset0,@object
	.size		.nv.reservedSmem.offset0,0x4
	.type		.nv.reservedSmem.cap,@object
	.size		.nv.reservedSmem.cap,0x4
	.type		__assertfail,@function
